//
// Generated by NVIDIA NVVM Compiler
//
// Compiler Build ID: CL-36424714
// Cuda compilation tools, release 13.0, V13.0.88
// Based on NVVM 20.0.0
//

.version 9.0
.target sm_100
.address_size 64

	// .globl	_Z9first_jjbPfS_S_S_iiiiii
.func  (.param .b64 func_retval0) __internal_accurate_pow
(
	.param .b64 __internal_accurate_pow_param_0
)
;

.visible .entry _Z9first_jjbPfS_S_S_iiiiii(
	.param .u64 .ptr .align 1 _Z9first_jjbPfS_S_S_iiiiii_param_0,
	.param .u64 .ptr .align 1 _Z9first_jjbPfS_S_S_iiiiii_param_1,
	.param .u64 .ptr .align 1 _Z9first_jjbPfS_S_S_iiiiii_param_2,
	.param .u64 .ptr .align 1 _Z9first_jjbPfS_S_S_iiiiii_param_3,
	.param .u32 _Z9first_jjbPfS_S_S_iiiiii_param_4,
	.param .u32 _Z9first_jjbPfS_S_S_iiiiii_param_5,
	.param .u32 _Z9first_jjbPfS_S_S_iiiiii_param_6,
	.param .u32 _Z9first_jjbPfS_S_S_iiiiii_param_7,
	.param .u32 _Z9first_jjbPfS_S_S_iiiiii_param_8,
	.param .u32 _Z9first_jjbPfS_S_S_iiiiii_param_9
)
{
	.reg .pred 	%p<18>;
	.reg .b32 	%r<176>;
	.reg .b32 	%f<80>;
	.reg .b64 	%rd<54>;

	ld.param.u64 	%rd6, [_Z9first_jjbPfS_S_S_iiiiii_param_1];
	ld.param.u64 	%rd7, [_Z9first_jjbPfS_S_S_iiiiii_param_2];
	ld.param.u32 	%r83, [_Z9first_jjbPfS_S_S_iiiiii_param_4];
	ld.param.u32 	%r87, [_Z9first_jjbPfS_S_S_iiiiii_param_5];
	ld.param.u32 	%r88, [_Z9first_jjbPfS_S_S_iiiiii_param_6];
	ld.param.u32 	%r84, [_Z9first_jjbPfS_S_S_iiiiii_param_7];
	ld.param.u32 	%r85, [_Z9first_jjbPfS_S_S_iiiiii_param_8];
	ld.param.u32 	%r86, [_Z9first_jjbPfS_S_S_iiiiii_param_9];
	cvta.to.global.u64 	%rd1, %rd7;
	cvta.to.global.u64 	%rd2, %rd6;
	mov.u32 	%r1, %ctaid.x;
	mov.u32 	%r89, %ctaid.y;
	mov.u32 	%r90, %ctaid.z;
	mov.u32 	%r91, %tid.x;
	mov.u32 	%r92, %tid.y;
	mov.u32 	%r93, %ntid.x;
	mad.lo.s32 	%r94, %r93, %r89, %r91;
	mov.u32 	%r95, %ntid.y;
	mad.lo.s32 	%r2, %r95, %r90, %r92;
	mad.lo.s32 	%r96, %r87, %r1, %r94;
	mul.lo.s32 	%r3, %r96, %r87;
	mul.lo.s32 	%r4, %r88, %r94;
	sub.s32 	%r97, %r4, %r84;
	mul.lo.s32 	%r5, %r83, 3;
	mul.lo.s32 	%r98, %r5, %r97;
	max.s32 	%r6, %r98, 0;
	mul.lo.s32 	%r7, %r88, %r2;
	sub.s32 	%r99, %r7, %r84;
	mul.lo.s32 	%r100, %r99, 3;
	max.s32 	%r8, %r100, 0;
	setp.lt.s32 	%p1, %r4, %r84;
	sub.s32 	%r101, %r84, %r4;
	selp.b32 	%r9, %r101, 0, %p1;
	sub.s32 	%r159, %r85, %r9;
	sub.s32 	%r11, %r87, %r84;
	setp.lt.s32 	%p2, %r94, %r11;
	@%p2 bra 	$L__BB0_2;
	div.s32 	%r102, %r6, %r5;
	sub.s32 	%r159, %r83, %r102;
$L__BB0_2:
	setp.gt.s32 	%p3, %r84, %r7;
	sub.s32 	%r103, %r84, %r7;
	selp.b32 	%r14, %r103, 0, %p3;
	sub.s32 	%r160, %r85, %r14;
	setp.lt.s32 	%p4, %r2, %r11;
	@%p4 bra 	$L__BB0_4;
	mul.hi.u32 	%r104, %r8, 1431655766;
	sub.s32 	%r160, %r83, %r104;
$L__BB0_4:
	setp.lt.s32 	%p5, %r159, 1;
	mov.f32 	%f78, 0f00000000;
	@%p5 bra 	$L__BB0_9;
	setp.lt.s32 	%p6, %r86, 1;
	add.s32 	%r18, %r6, %r8;
	mul.lo.s32 	%r19, %r86, %r1;
	@%p6 bra 	$L__BB0_9;
	and.b32  	%r20, %r86, 7;
	and.b32  	%r21, %r86, 2147483640;
	and.b32  	%r22, %r86, 1;
	neg.s32 	%r23, %r21;
	max.s32 	%r106, %r84, %r7;
	sub.s32 	%r24, %r106, %r7;
	max.s32 	%r107, %r84, %r4;
	mul.lo.s32 	%r108, %r19, %r85;
	add.s32 	%r109, %r108, %r85;
	add.s32 	%r110, %r107, %r109;
	sub.s32 	%r25, %r110, %r4;
	mul.lo.s32 	%r111, %r85, %r85;
	shl.b32 	%r26, %r111, 3;
	add.s32 	%r112, %r19, 2;
	mad.lo.s32 	%r113, %r85, %r112, %r107;
	sub.s32 	%r27, %r113, %r4;
	add.s32 	%r114, %r19, 3;
	mad.lo.s32 	%r115, %r85, %r114, %r107;
	sub.s32 	%r28, %r115, %r4;
	add.s32 	%r116, %r19, 4;
	mad.lo.s32 	%r117, %r85, %r116, %r107;
	sub.s32 	%r29, %r117, %r4;
	add.s32 	%r118, %r19, 5;
	mad.lo.s32 	%r119, %r85, %r118, %r107;
	sub.s32 	%r30, %r119, %r4;
	add.s32 	%r120, %r19, 6;
	mad.lo.s32 	%r121, %r85, %r120, %r107;
	sub.s32 	%r31, %r121, %r4;
	add.s32 	%r122, %r19, 7;
	mad.lo.s32 	%r123, %r85, %r122, %r107;
	sub.s32 	%r32, %r123, %r4;
	add.s32 	%r124, %r107, %r108;
	sub.s32 	%r33, %r124, %r4;
	add.s64 	%rd3, %rd2, 16;
	mov.f32 	%f78, 0f00000000;
	mov.b32 	%r161, 0;
$L__BB0_7:
	setp.gt.s32 	%p7, %r160, 0;
	@%p7 bra 	$L__BB0_10;
$L__BB0_8:
	add.s32 	%r161, %r161, 1;
	setp.eq.s32 	%p16, %r161, %r159;
	@%p16 bra 	$L__BB0_9;
	bra.uni 	$L__BB0_7;
$L__BB0_9:
	ld.param.u64 	%rd53, [_Z9first_jjbPfS_S_S_iiiiii_param_3];
	ld.param.u64 	%rd52, [_Z9first_jjbPfS_S_S_iiiiii_param_0];
	cvta.to.global.u64 	%rd46, %rd52;
	cvta.to.global.u64 	%rd47, %rd53;
	mul.wide.u32 	%rd48, %r1, 4;
	add.s64 	%rd49, %rd46, %rd48;
	ld.global.f32 	%f64, [%rd49];
	add.f32 	%f65, %f78, %f64;
	setp.lt.f32 	%p17, %f65, 0f00000000;
	selp.f32 	%f66, 0f00000000, %f65, %p17;
	add.s32 	%r158, %r3, %r2;
	mul.wide.s32 	%rd50, %r158, 4;
	add.s64 	%rd51, %rd47, %rd50;
	st.global.f32 	[%rd51], %f66;
	ret;
$L__BB0_10:
	mul.lo.s32 	%r36, %r161, %r83;
	add.s32 	%r37, %r161, %r9;
	add.s32 	%r126, %r25, %r161;
	mad.lo.s32 	%r38, %r85, %r126, %r24;
	add.s32 	%r127, %r27, %r161;
	mad.lo.s32 	%r39, %r85, %r127, %r24;
	add.s32 	%r128, %r28, %r161;
	mad.lo.s32 	%r40, %r85, %r128, %r24;
	add.s32 	%r129, %r29, %r161;
	mad.lo.s32 	%r41, %r85, %r129, %r24;
	add.s32 	%r130, %r30, %r161;
	mad.lo.s32 	%r42, %r85, %r130, %r24;
	add.s32 	%r131, %r31, %r161;
	mad.lo.s32 	%r43, %r85, %r131, %r24;
	add.s32 	%r132, %r32, %r161;
	mad.lo.s32 	%r44, %r85, %r132, %r24;
	add.s32 	%r133, %r33, %r161;
	mad.lo.s32 	%r45, %r85, %r133, %r24;
	mov.b32 	%r162, 0;
$L__BB0_11:
	setp.lt.u32 	%p8, %r86, 8;
	add.s32 	%r135, %r162, %r36;
	mad.lo.s32 	%r47, %r135, %r86, %r18;
	add.s32 	%r48, %r162, %r14;
	mov.b32 	%r174, 0;
	@%p8 bra 	$L__BB0_14;
	add.s32 	%r171, %r38, %r162;
	add.s32 	%r170, %r39, %r162;
	add.s32 	%r169, %r40, %r162;
	add.s32 	%r168, %r41, %r162;
	add.s32 	%r167, %r42, %r162;
	add.s32 	%r166, %r43, %r162;
	add.s32 	%r165, %r44, %r162;
	add.s32 	%r164, %r45, %r162;
	mov.u32 	%r163, %r47;
	mov.u32 	%r172, %r23;
$L__BB0_13:
	.pragma "nounroll";
	mul.wide.s32 	%rd8, %r163, 4;
	add.s64 	%rd9, %rd3, %rd8;
	ld.global.f32 	%f21, [%rd9+-16];
	mul.wide.s32 	%rd10, %r164, 4;
	add.s64 	%rd11, %rd1, %rd10;
	ld.global.f32 	%f22, [%rd11];
	fma.rn.f32 	%f23, %f21, %f22, %f78;
	ld.global.f32 	%f24, [%rd9+-12];
	mul.wide.s32 	%rd12, %r171, 4;
	add.s64 	%rd13, %rd1, %rd12;
	ld.global.f32 	%f25, [%rd13];
	fma.rn.f32 	%f26, %f24, %f25, %f23;
	ld.global.f32 	%f27, [%rd9+-8];
	mul.wide.s32 	%rd14, %r170, 4;
	add.s64 	%rd15, %rd1, %rd14;
	ld.global.f32 	%f28, [%rd15];
	fma.rn.f32 	%f29, %f27, %f28, %f26;
	ld.global.f32 	%f30, [%rd9+-4];
	mul.wide.s32 	%rd16, %r169, 4;
	add.s64 	%rd17, %rd1, %rd16;
	ld.global.f32 	%f31, [%rd17];
	fma.rn.f32 	%f32, %f30, %f31, %f29;
	ld.global.f32 	%f33, [%rd9];
	mul.wide.s32 	%rd18, %r168, 4;
	add.s64 	%rd19, %rd1, %rd18;
	ld.global.f32 	%f34, [%rd19];
	fma.rn.f32 	%f35, %f33, %f34, %f32;
	ld.global.f32 	%f36, [%rd9+4];
	mul.wide.s32 	%rd20, %r167, 4;
	add.s64 	%rd21, %rd1, %rd20;
	ld.global.f32 	%f37, [%rd21];
	fma.rn.f32 	%f38, %f36, %f37, %f35;
	ld.global.f32 	%f39, [%rd9+8];
	mul.wide.s32 	%rd22, %r166, 4;
	add.s64 	%rd23, %rd1, %rd22;
	ld.global.f32 	%f40, [%rd23];
	fma.rn.f32 	%f41, %f39, %f40, %f38;
	ld.global.f32 	%f42, [%rd9+12];
	mul.wide.s32 	%rd24, %r165, 4;
	add.s64 	%rd25, %rd1, %rd24;
	ld.global.f32 	%f43, [%rd25];
	fma.rn.f32 	%f78, %f42, %f43, %f41;
	add.s32 	%r172, %r172, 8;
	add.s32 	%r171, %r171, %r26;
	add.s32 	%r170, %r170, %r26;
	add.s32 	%r169, %r169, %r26;
	add.s32 	%r168, %r168, %r26;
	add.s32 	%r167, %r167, %r26;
	add.s32 	%r166, %r166, %r26;
	add.s32 	%r165, %r165, %r26;
	add.s32 	%r164, %r164, %r26;
	add.s32 	%r163, %r163, 8;
	setp.ne.s32 	%p9, %r172, 0;
	mov.u32 	%r174, %r21;
	@%p9 bra 	$L__BB0_13;
$L__BB0_14:
	setp.eq.s32 	%p10, %r20, 0;
	@%p10 bra 	$L__BB0_22;
	add.s32 	%r136, %r20, -1;
	setp.lt.u32 	%p11, %r136, 3;
	@%p11 bra 	$L__BB0_17;
	add.s32 	%r137, %r47, %r174;
	mul.wide.s32 	%rd26, %r137, 4;
	add.s64 	%rd27, %rd2, %rd26;
	ld.global.f32 	%f45, [%rd27];
	add.s32 	%r138, %r174, %r19;
	mad.lo.s32 	%r139, %r138, %r85, %r37;
	mad.lo.s32 	%r140, %r139, %r85, %r48;
	mul.wide.s32 	%rd28, %r140, 4;
	add.s64 	%rd29, %rd1, %rd28;
	ld.global.f32 	%f46, [%rd29];
	fma.rn.f32 	%f47, %f45, %f46, %f78;
	ld.global.f32 	%f48, [%rd27+4];
	add.s32 	%r141, %r139, %r85;
	mad.lo.s32 	%r142, %r141, %r85, %r48;
	mul.wide.s32 	%rd30, %r142, 4;
	add.s64 	%rd31, %rd1, %rd30;
	ld.global.f32 	%f49, [%rd31];
	fma.rn.f32 	%f50, %f48, %f49, %f47;
	ld.global.f32 	%f51, [%rd27+8];
	add.s32 	%r143, %r141, %r85;
	mad.lo.s32 	%r144, %r143, %r85, %r48;
	mul.wide.s32 	%rd32, %r144, 4;
	add.s64 	%rd33, %rd1, %rd32;
	ld.global.f32 	%f52, [%rd33];
	fma.rn.f32 	%f53, %f51, %f52, %f50;
	ld.global.f32 	%f54, [%rd27+12];
	add.s32 	%r145, %r143, %r85;
	mad.lo.s32 	%r146, %r145, %r85, %r48;
	mul.wide.s32 	%rd34, %r146, 4;
	add.s64 	%rd35, %rd1, %rd34;
	ld.global.f32 	%f55, [%rd35];
	fma.rn.f32 	%f78, %f54, %f55, %f53;
	add.s32 	%r174, %r174, 4;
$L__BB0_17:
	and.b32  	%r147, %r86, 3;
	setp.eq.s32 	%p12, %r147, 0;
	@%p12 bra 	$L__BB0_22;
	setp.eq.s32 	%p13, %r147, 1;
	@%p13 bra 	$L__BB0_20;
	add.s32 	%r148, %r47, %r174;
	mul.wide.s32 	%rd36, %r148, 4;
	add.s64 	%rd37, %rd2, %rd36;
	ld.global.f32 	%f57, [%rd37];
	add.s32 	%r149, %r174, %r19;
	mad.lo.s32 	%r150, %r149, %r85, %r37;
	mad.lo.s32 	%r151, %r150, %r85, %r48;
	mul.wide.s32 	%rd38, %r151, 4;
	add.s64 	%rd39, %rd1, %rd38;
	ld.global.f32 	%f58, [%rd39];
	fma.rn.f32 	%f59, %f57, %f58, %f78;
	ld.global.f32 	%f60, [%rd37+4];
	add.s32 	%r152, %r150, %r85;
	mad.lo.s32 	%r153, %r152, %r85, %r48;
	mul.wide.s32 	%rd40, %r153, 4;
	add.s64 	%rd41, %rd1, %rd40;
	ld.global.f32 	%f61, [%rd41];
	fma.rn.f32 	%f78, %f60, %f61, %f59;
	add.s32 	%r174, %r174, 2;
$L__BB0_20:
	setp.eq.s32 	%p14, %r22, 0;
	@%p14 bra 	$L__BB0_22;
	add.s32 	%r154, %r47, %r174;
	mul.wide.s32 	%rd42, %r154, 4;
	add.s64 	%rd43, %rd2, %rd42;
	ld.global.f32 	%f62, [%rd43];
	add.s32 	%r155, %r174, %r19;
	mad.lo.s32 	%r156, %r155, %r85, %r37;
	mad.lo.s32 	%r157, %r156, %r85, %r48;
	mul.wide.s32 	%rd44, %r157, 4;
	add.s64 	%rd45, %rd1, %rd44;
	ld.global.f32 	%f63, [%rd45];
	fma.rn.f32 	%f78, %f62, %f63, %f78;
$L__BB0_22:
	add.s32 	%r162, %r162, 1;
	setp.eq.s32 	%p15, %r162, %r160;
	@%p15 bra 	$L__BB0_8;
	bra.uni 	$L__BB0_11;

}
	// .globl	_Z8conv_jjbPfS_S_S_iiiiii
.visible .entry _Z8conv_jjbPfS_S_S_iiiiii(
	.param .u64 .ptr .align 1 _Z8conv_jjbPfS_S_S_iiiiii_param_0,
	.param .u64 .ptr .align 1 _Z8conv_jjbPfS_S_S_iiiiii_param_1,
	.param .u64 .ptr .align 1 _Z8conv_jjbPfS_S_S_iiiiii_param_2,
	.param .u64 .ptr .align 1 _Z8conv_jjbPfS_S_S_iiiiii_param_3,
	.param .u32 _Z8conv_jjbPfS_S_S_iiiiii_param_4,
	.param .u32 _Z8conv_jjbPfS_S_S_iiiiii_param_5,
	.param .u32 _Z8conv_jjbPfS_S_S_iiiiii_param_6,
	.param .u32 _Z8conv_jjbPfS_S_S_iiiiii_param_7,
	.param .u32 _Z8conv_jjbPfS_S_S_iiiiii_param_8,
	.param .u32 _Z8conv_jjbPfS_S_S_iiiiii_param_9
)
{
	.reg .pred 	%p<20>;
	.reg .b32 	%r<91>;
	.reg .b32 	%f<126>;
	.reg .b64 	%rd<31>;

	ld.param.u64 	%rd7, [_Z8conv_jjbPfS_S_S_iiiiii_param_0];
	ld.param.u64 	%rd9, [_Z8conv_jjbPfS_S_S_iiiiii_param_1];
	ld.param.u64 	%rd10, [_Z8conv_jjbPfS_S_S_iiiiii_param_2];
	ld.param.u64 	%rd8, [_Z8conv_jjbPfS_S_S_iiiiii_param_3];
	ld.param.u32 	%r43, [_Z8conv_jjbPfS_S_S_iiiiii_param_4];
	ld.param.u32 	%r47, [_Z8conv_jjbPfS_S_S_iiiiii_param_5];
	ld.param.u32 	%r48, [_Z8conv_jjbPfS_S_S_iiiiii_param_6];
	ld.param.u32 	%r44, [_Z8conv_jjbPfS_S_S_iiiiii_param_7];
	ld.param.u32 	%r45, [_Z8conv_jjbPfS_S_S_iiiiii_param_8];
	ld.param.u32 	%r46, [_Z8conv_jjbPfS_S_S_iiiiii_param_9];
	cvta.to.global.u64 	%rd1, %rd10;
	cvta.to.global.u64 	%rd2, %rd9;
	mov.u32 	%r1, %ctaid.x;
	mov.u32 	%r49, %ctaid.y;
	mov.u32 	%r50, %ctaid.z;
	mov.u32 	%r51, %tid.x;
	mov.u32 	%r52, %tid.y;
	mov.u32 	%r53, %ntid.x;
	mad.lo.s32 	%r54, %r53, %r49, %r51;
	mov.u32 	%r55, %ntid.y;
	mad.lo.s32 	%r2, %r55, %r50, %r52;
	mad.lo.s32 	%r56, %r47, %r1, %r54;
	mul.lo.s32 	%r3, %r56, %r47;
	mul.lo.s32 	%r57, %r48, %r54;
	sub.s32 	%r58, %r57, %r44;
	mul.lo.s32 	%r59, %r58, %r43;
	max.s32 	%r4, %r59, 0;
	mul.lo.s32 	%r5, %r48, %r2;
	sub.s32 	%r60, %r5, %r44;
	max.s32 	%r6, %r60, 0;
	setp.lt.s32 	%p1, %r57, %r44;
	sub.s32 	%r61, %r44, %r57;
	selp.b32 	%r7, %r61, 0, %p1;
	sub.s32 	%r82, %r45, %r7;
	sub.s32 	%r9, %r47, %r44;
	setp.lt.s32 	%p2, %r54, %r9;
	@%p2 bra 	$L__BB1_2;
	div.s32 	%r62, %r4, %r43;
	sub.s32 	%r82, %r43, %r62;
$L__BB1_2:
	setp.gt.s32 	%p3, %r44, %r5;
	sub.s32 	%r63, %r44, %r5;
	selp.b32 	%r12, %r63, 0, %p3;
	sub.s32 	%r64, %r45, %r12;
	setp.lt.s32 	%p4, %r2, %r9;
	sub.s32 	%r65, %r43, %r6;
	selp.b32 	%r13, %r64, %r65, %p4;
	setp.lt.s32 	%p5, %r46, 1;
	mov.f32 	%f123, 0f00000000;
	@%p5 bra 	$L__BB1_22;
	add.s32 	%r14, %r4, %r6;
	mul.lo.s32 	%r15, %r46, %r1;
	and.b32  	%r16, %r13, 15;
	and.b32  	%r17, %r13, 7;
	and.b32  	%r18, %r13, 2147483632;
	and.b32  	%r19, %r13, 3;
	neg.s32 	%r20, %r18;
	add.s64 	%rd3, %rd1, 32;
	max.s32 	%r67, %r44, %r5;
	sub.s32 	%r21, %r67, %r5;
	add.s64 	%rd4, %rd2, 32;
	mov.f32 	%f123, 0f00000000;
	mov.b32 	%r83, 0;
$L__BB1_4:
	setp.lt.s32 	%p6, %r82, 1;
	@%p6 bra 	$L__BB1_21;
	mul.lo.s32 	%r23, %r83, %r43;
	add.s32 	%r69, %r83, %r15;
	mad.lo.s32 	%r24, %r69, %r45, %r7;
	mov.b32 	%r84, 0;
$L__BB1_6:
	setp.lt.s32 	%p7, %r13, 1;
	@%p7 bra 	$L__BB1_20;
	setp.lt.u32 	%p8, %r13, 16;
	add.s32 	%r71, %r84, %r23;
	mad.lo.s32 	%r26, %r71, %r43, %r14;
	add.s32 	%r72, %r84, %r24;
	mul.lo.s32 	%r27, %r72, %r45;
	add.s32 	%r28, %r27, %r12;
	mov.b32 	%r89, 0;
	@%p8 bra 	$L__BB1_10;
	add.s32 	%r86, %r21, %r27;
	mov.u32 	%r85, %r26;
	mov.u32 	%r87, %r20;
$L__BB1_9:
	.pragma "nounroll";
	mul.wide.s32 	%rd11, %r86, 4;
	add.s64 	%rd12, %rd3, %rd11;
	mul.wide.s32 	%rd13, %r85, 4;
	add.s64 	%rd14, %rd4, %rd13;
	ld.global.f32 	%f22, [%rd14+-32];
	ld.global.f32 	%f23, [%rd12+-32];
	fma.rn.f32 	%f24, %f22, %f23, %f123;
	ld.global.f32 	%f25, [%rd14+-28];
	ld.global.f32 	%f26, [%rd12+-28];
	fma.rn.f32 	%f27, %f25, %f26, %f24;
	ld.global.f32 	%f28, [%rd14+-24];
	ld.global.f32 	%f29, [%rd12+-24];
	fma.rn.f32 	%f30, %f28, %f29, %f27;
	ld.global.f32 	%f31, [%rd14+-20];
	ld.global.f32 	%f32, [%rd12+-20];
	fma.rn.f32 	%f33, %f31, %f32, %f30;
	ld.global.f32 	%f34, [%rd14+-16];
	ld.global.f32 	%f35, [%rd12+-16];
	fma.rn.f32 	%f36, %f34, %f35, %f33;
	ld.global.f32 	%f37, [%rd14+-12];
	ld.global.f32 	%f38, [%rd12+-12];
	fma.rn.f32 	%f39, %f37, %f38, %f36;
	ld.global.f32 	%f40, [%rd14+-8];
	ld.global.f32 	%f41, [%rd12+-8];
	fma.rn.f32 	%f42, %f40, %f41, %f39;
	ld.global.f32 	%f43, [%rd14+-4];
	ld.global.f32 	%f44, [%rd12+-4];
	fma.rn.f32 	%f45, %f43, %f44, %f42;
	ld.global.f32 	%f46, [%rd14];
	ld.global.f32 	%f47, [%rd12];
	fma.rn.f32 	%f48, %f46, %f47, %f45;
	ld.global.f32 	%f49, [%rd14+4];
	ld.global.f32 	%f50, [%rd12+4];
	fma.rn.f32 	%f51, %f49, %f50, %f48;
	ld.global.f32 	%f52, [%rd14+8];
	ld.global.f32 	%f53, [%rd12+8];
	fma.rn.f32 	%f54, %f52, %f53, %f51;
	ld.global.f32 	%f55, [%rd14+12];
	ld.global.f32 	%f56, [%rd12+12];
	fma.rn.f32 	%f57, %f55, %f56, %f54;
	ld.global.f32 	%f58, [%rd14+16];
	ld.global.f32 	%f59, [%rd12+16];
	fma.rn.f32 	%f60, %f58, %f59, %f57;
	ld.global.f32 	%f61, [%rd14+20];
	ld.global.f32 	%f62, [%rd12+20];
	fma.rn.f32 	%f63, %f61, %f62, %f60;
	ld.global.f32 	%f64, [%rd14+24];
	ld.global.f32 	%f65, [%rd12+24];
	fma.rn.f32 	%f66, %f64, %f65, %f63;
	ld.global.f32 	%f67, [%rd14+28];
	ld.global.f32 	%f68, [%rd12+28];
	fma.rn.f32 	%f123, %f67, %f68, %f66;
	add.s32 	%r87, %r87, 16;
	add.s32 	%r86, %r86, 16;
	add.s32 	%r85, %r85, 16;
	setp.ne.s32 	%p9, %r87, 0;
	mov.u32 	%r89, %r18;
	@%p9 bra 	$L__BB1_9;
$L__BB1_10:
	setp.eq.s32 	%p10, %r16, 0;
	@%p10 bra 	$L__BB1_20;
	add.s32 	%r73, %r16, -1;
	setp.lt.u32 	%p11, %r73, 7;
	@%p11 bra 	$L__BB1_13;
	add.s32 	%r74, %r26, %r89;
	mul.wide.s32 	%rd15, %r74, 4;
	add.s64 	%rd16, %rd2, %rd15;
	ld.global.f32 	%f70, [%rd16];
	add.s32 	%r75, %r28, %r89;
	mul.wide.s32 	%rd17, %r75, 4;
	add.s64 	%rd18, %rd1, %rd17;
	ld.global.f32 	%f71, [%rd18];
	fma.rn.f32 	%f72, %f70, %f71, %f123;
	ld.global.f32 	%f73, [%rd16+4];
	ld.global.f32 	%f74, [%rd18+4];
	fma.rn.f32 	%f75, %f73, %f74, %f72;
	ld.global.f32 	%f76, [%rd16+8];
	ld.global.f32 	%f77, [%rd18+8];
	fma.rn.f32 	%f78, %f76, %f77, %f75;
	ld.global.f32 	%f79, [%rd16+12];
	ld.global.f32 	%f80, [%rd18+12];
	fma.rn.f32 	%f81, %f79, %f80, %f78;
	ld.global.f32 	%f82, [%rd16+16];
	ld.global.f32 	%f83, [%rd18+16];
	fma.rn.f32 	%f84, %f82, %f83, %f81;
	ld.global.f32 	%f85, [%rd16+20];
	ld.global.f32 	%f86, [%rd18+20];
	fma.rn.f32 	%f87, %f85, %f86, %f84;
	ld.global.f32 	%f88, [%rd16+24];
	ld.global.f32 	%f89, [%rd18+24];
	fma.rn.f32 	%f90, %f88, %f89, %f87;
	ld.global.f32 	%f91, [%rd16+28];
	ld.global.f32 	%f92, [%rd18+28];
	fma.rn.f32 	%f123, %f91, %f92, %f90;
	add.s32 	%r89, %r89, 8;
$L__BB1_13:
	setp.eq.s32 	%p12, %r17, 0;
	@%p12 bra 	$L__BB1_20;
	add.s32 	%r76, %r17, -1;
	setp.lt.u32 	%p13, %r76, 3;
	@%p13 bra 	$L__BB1_16;
	add.s32 	%r77, %r26, %r89;
	mul.wide.s32 	%rd19, %r77, 4;
	add.s64 	%rd20, %rd2, %rd19;
	ld.global.f32 	%f94, [%rd20];
	add.s32 	%r78, %r28, %r89;
	mul.wide.s32 	%rd21, %r78, 4;
	add.s64 	%rd22, %rd1, %rd21;
	ld.global.f32 	%f95, [%rd22];
	fma.rn.f32 	%f96, %f94, %f95, %f123;
	ld.global.f32 	%f97, [%rd20+4];
	ld.global.f32 	%f98, [%rd22+4];
	fma.rn.f32 	%f99, %f97, %f98, %f96;
	ld.global.f32 	%f100, [%rd20+8];
	ld.global.f32 	%f101, [%rd22+8];
	fma.rn.f32 	%f102, %f100, %f101, %f99;
	ld.global.f32 	%f103, [%rd20+12];
	ld.global.f32 	%f104, [%rd22+12];
	fma.rn.f32 	%f123, %f103, %f104, %f102;
	add.s32 	%r89, %r89, 4;
$L__BB1_16:
	setp.eq.s32 	%p14, %r19, 0;
	@%p14 bra 	$L__BB1_20;
	setp.eq.s32 	%p15, %r19, 1;
	add.s32 	%r79, %r26, %r89;
	mul.wide.s32 	%rd23, %r79, 4;
	add.s64 	%rd5, %rd2, %rd23;
	ld.global.f32 	%f105, [%rd5];
	add.s32 	%r80, %r28, %r89;
	mul.wide.s32 	%rd24, %r80, 4;
	add.s64 	%rd6, %rd1, %rd24;
	ld.global.f32 	%f106, [%rd6];
	fma.rn.f32 	%f123, %f105, %f106, %f123;
	@%p15 bra 	$L__BB1_20;
	setp.eq.s32 	%p16, %r19, 2;
	ld.global.f32 	%f107, [%rd5+4];
	ld.global.f32 	%f108, [%rd6+4];
	fma.rn.f32 	%f123, %f107, %f108, %f123;
	@%p16 bra 	$L__BB1_20;
	ld.global.f32 	%f109, [%rd5+8];
	ld.global.f32 	%f110, [%rd6+8];
	fma.rn.f32 	%f123, %f109, %f110, %f123;
$L__BB1_20:
	add.s32 	%r84, %r84, 1;
	setp.ne.s32 	%p17, %r84, %r82;
	@%p17 bra 	$L__BB1_6;
$L__BB1_21:
	add.s32 	%r83, %r83, 1;
	setp.ne.s32 	%p18, %r83, %r46;
	@%p18 bra 	$L__BB1_4;
$L__BB1_22:
	cvta.to.global.u64 	%rd25, %rd7;
	cvta.to.global.u64 	%rd26, %rd8;
	mul.wide.u32 	%rd27, %r1, 4;
	add.s64 	%rd28, %rd25, %rd27;
	ld.global.f32 	%f111, [%rd28];
	add.f32 	%f112, %f123, %f111;
	setp.lt.f32 	%p19, %f112, 0f00000000;
	selp.f32 	%f113, 0f00000000, %f112, %p19;
	add.s32 	%r81, %r3, %r2;
	mul.wide.s32 	%rd29, %r81, 4;
	add.s64 	%rd30, %rd26, %rd29;
	st.global.f32 	[%rd30], %f113;
	ret;

}
	// .globl	_Z14conv_split_jjbPfS_S_S_iiiiiiii
.visible .entry _Z14conv_split_jjbPfS_S_S_iiiiiiii(
	.param .u64 .ptr .align 1 _Z14conv_split_jjbPfS_S_S_iiiiiiii_param_0,
	.param .u64 .ptr .align 1 _Z14conv_split_jjbPfS_S_S_iiiiiiii_param_1,
	.param .u64 .ptr .align 1 _Z14conv_split_jjbPfS_S_S_iiiiiiii_param_2,
	.param .u64 .ptr .align 1 _Z14conv_split_jjbPfS_S_S_iiiiiiii_param_3,
	.param .u32 _Z14conv_split_jjbPfS_S_S_iiiiiiii_param_4,
	.param .u32 _Z14conv_split_jjbPfS_S_S_iiiiiiii_param_5,
	.param .u32 _Z14conv_split_jjbPfS_S_S_iiiiiiii_param_6,
	.param .u32 _Z14conv_split_jjbPfS_S_S_iiiiiiii_param_7,
	.param .u32 _Z14conv_split_jjbPfS_S_S_iiiiiiii_param_8,
	.param .u32 _Z14conv_split_jjbPfS_S_S_iiiiiiii_param_9,
	.param .u32 _Z14conv_split_jjbPfS_S_S_iiiiiiii_param_10,
	.param .u32 _Z14conv_split_jjbPfS_S_S_iiiiiiii_param_11
)
{
	.reg .pred 	%p<21>;
	.reg .b32 	%r<96>;
	.reg .b32 	%f<126>;
	.reg .b64 	%rd<31>;

	ld.param.u64 	%rd7, [_Z14conv_split_jjbPfS_S_S_iiiiiiii_param_0];
	ld.param.u64 	%rd9, [_Z14conv_split_jjbPfS_S_S_iiiiiiii_param_1];
	ld.param.u64 	%rd10, [_Z14conv_split_jjbPfS_S_S_iiiiiiii_param_2];
	ld.param.u64 	%rd8, [_Z14conv_split_jjbPfS_S_S_iiiiiiii_param_3];
	ld.param.u32 	%r45, [_Z14conv_split_jjbPfS_S_S_iiiiiiii_param_4];
	ld.param.u32 	%r50, [_Z14conv_split_jjbPfS_S_S_iiiiiiii_param_5];
	ld.param.u32 	%r51, [_Z14conv_split_jjbPfS_S_S_iiiiiiii_param_6];
	ld.param.u32 	%r46, [_Z14conv_split_jjbPfS_S_S_iiiiiiii_param_7];
	ld.param.u32 	%r47, [_Z14conv_split_jjbPfS_S_S_iiiiiiii_param_8];
	ld.param.u32 	%r48, [_Z14conv_split_jjbPfS_S_S_iiiiiiii_param_9];
	ld.param.u32 	%r52, [_Z14conv_split_jjbPfS_S_S_iiiiiiii_param_10];
	ld.param.u32 	%r49, [_Z14conv_split_jjbPfS_S_S_iiiiiiii_param_11];
	cvta.to.global.u64 	%rd1, %rd10;
	cvta.to.global.u64 	%rd2, %rd9;
	mov.u32 	%r53, %ctaid.x;
	add.s32 	%r1, %r52, %r53;
	mov.u32 	%r54, %ctaid.y;
	mov.u32 	%r55, %ctaid.z;
	mov.u32 	%r56, %tid.x;
	mov.u32 	%r57, %tid.y;
	mov.u32 	%r58, %ntid.x;
	mad.lo.s32 	%r59, %r58, %r54, %r56;
	mov.u32 	%r60, %ntid.y;
	mad.lo.s32 	%r2, %r60, %r55, %r57;
	mad.lo.s32 	%r61, %r1, %r50, %r59;
	mul.lo.s32 	%r3, %r61, %r50;
	mul.lo.s32 	%r62, %r51, %r59;
	sub.s32 	%r63, %r62, %r46;
	mul.lo.s32 	%r64, %r63, %r45;
	max.s32 	%r4, %r64, 0;
	mul.lo.s32 	%r5, %r51, %r2;
	sub.s32 	%r65, %r5, %r46;
	max.s32 	%r6, %r65, 0;
	setp.lt.s32 	%p1, %r62, %r46;
	sub.s32 	%r66, %r46, %r62;
	selp.b32 	%r7, %r66, 0, %p1;
	sub.s32 	%r87, %r47, %r7;
	sub.s32 	%r9, %r50, %r46;
	setp.lt.s32 	%p2, %r59, %r9;
	@%p2 bra 	$L__BB2_2;
	div.s32 	%r67, %r4, %r45;
	sub.s32 	%r87, %r45, %r67;
$L__BB2_2:
	setp.gt.s32 	%p3, %r46, %r5;
	sub.s32 	%r68, %r46, %r5;
	selp.b32 	%r12, %r68, 0, %p3;
	sub.s32 	%r69, %r47, %r12;
	setp.lt.s32 	%p4, %r2, %r9;
	sub.s32 	%r70, %r45, %r6;
	selp.b32 	%r13, %r69, %r70, %p4;
	setp.eq.s32 	%p5, %r49, 0;
	selp.b32 	%r88, 0, %r48, %p5;
	shl.b32 	%r15, %r48, %r49;
	setp.ge.s32 	%p6, %r88, %r15;
	mov.f32 	%f123, 0f00000000;
	@%p6 bra 	$L__BB2_22;
	add.s32 	%r16, %r4, %r6;
	mul.lo.s32 	%r71, %r1, %r48;
	sub.s32 	%r17, %r71, %r88;
	and.b32  	%r18, %r13, 15;
	and.b32  	%r19, %r13, 7;
	and.b32  	%r20, %r13, 2147483632;
	and.b32  	%r21, %r13, 3;
	neg.s32 	%r22, %r20;
	add.s64 	%rd3, %rd1, 32;
	max.s32 	%r72, %r46, %r5;
	sub.s32 	%r23, %r72, %r5;
	add.s64 	%rd4, %rd2, 32;
	mov.f32 	%f123, 0f00000000;
$L__BB2_4:
	setp.lt.s32 	%p7, %r87, 1;
	@%p7 bra 	$L__BB2_21;
	mul.lo.s32 	%r25, %r88, %r45;
	add.s32 	%r74, %r17, %r88;
	mad.lo.s32 	%r26, %r74, %r47, %r7;
	mov.b32 	%r89, 0;
$L__BB2_6:
	setp.lt.s32 	%p8, %r13, 1;
	@%p8 bra 	$L__BB2_20;
	setp.lt.u32 	%p9, %r13, 16;
	add.s32 	%r76, %r89, %r25;
	mad.lo.s32 	%r28, %r76, %r45, %r16;
	add.s32 	%r77, %r89, %r26;
	mul.lo.s32 	%r29, %r77, %r47;
	add.s32 	%r30, %r29, %r12;
	mov.b32 	%r94, 0;
	@%p9 bra 	$L__BB2_10;
	add.s32 	%r91, %r23, %r29;
	mov.u32 	%r90, %r28;
	mov.u32 	%r92, %r22;
$L__BB2_9:
	.pragma "nounroll";
	mul.wide.s32 	%rd11, %r91, 4;
	add.s64 	%rd12, %rd3, %rd11;
	mul.wide.s32 	%rd13, %r90, 4;
	add.s64 	%rd14, %rd4, %rd13;
	ld.global.f32 	%f22, [%rd14+-32];
	ld.global.f32 	%f23, [%rd12+-32];
	fma.rn.f32 	%f24, %f22, %f23, %f123;
	ld.global.f32 	%f25, [%rd14+-28];
	ld.global.f32 	%f26, [%rd12+-28];
	fma.rn.f32 	%f27, %f25, %f26, %f24;
	ld.global.f32 	%f28, [%rd14+-24];
	ld.global.f32 	%f29, [%rd12+-24];
	fma.rn.f32 	%f30, %f28, %f29, %f27;
	ld.global.f32 	%f31, [%rd14+-20];
	ld.global.f32 	%f32, [%rd12+-20];
	fma.rn.f32 	%f33, %f31, %f32, %f30;
	ld.global.f32 	%f34, [%rd14+-16];
	ld.global.f32 	%f35, [%rd12+-16];
	fma.rn.f32 	%f36, %f34, %f35, %f33;
	ld.global.f32 	%f37, [%rd14+-12];
	ld.global.f32 	%f38, [%rd12+-12];
	fma.rn.f32 	%f39, %f37, %f38, %f36;
	ld.global.f32 	%f40, [%rd14+-8];
	ld.global.f32 	%f41, [%rd12+-8];
	fma.rn.f32 	%f42, %f40, %f41, %f39;
	ld.global.f32 	%f43, [%rd14+-4];
	ld.global.f32 	%f44, [%rd12+-4];
	fma.rn.f32 	%f45, %f43, %f44, %f42;
	ld.global.f32 	%f46, [%rd14];
	ld.global.f32 	%f47, [%rd12];
	fma.rn.f32 	%f48, %f46, %f47, %f45;
	ld.global.f32 	%f49, [%rd14+4];
	ld.global.f32 	%f50, [%rd12+4];
	fma.rn.f32 	%f51, %f49, %f50, %f48;
	ld.global.f32 	%f52, [%rd14+8];
	ld.global.f32 	%f53, [%rd12+8];
	fma.rn.f32 	%f54, %f52, %f53, %f51;
	ld.global.f32 	%f55, [%rd14+12];
	ld.global.f32 	%f56, [%rd12+12];
	fma.rn.f32 	%f57, %f55, %f56, %f54;
	ld.global.f32 	%f58, [%rd14+16];
	ld.global.f32 	%f59, [%rd12+16];
	fma.rn.f32 	%f60, %f58, %f59, %f57;
	ld.global.f32 	%f61, [%rd14+20];
	ld.global.f32 	%f62, [%rd12+20];
	fma.rn.f32 	%f63, %f61, %f62, %f60;
	ld.global.f32 	%f64, [%rd14+24];
	ld.global.f32 	%f65, [%rd12+24];
	fma.rn.f32 	%f66, %f64, %f65, %f63;
	ld.global.f32 	%f67, [%rd14+28];
	ld.global.f32 	%f68, [%rd12+28];
	fma.rn.f32 	%f123, %f67, %f68, %f66;
	add.s32 	%r92, %r92, 16;
	add.s32 	%r91, %r91, 16;
	add.s32 	%r90, %r90, 16;
	setp.ne.s32 	%p10, %r92, 0;
	mov.u32 	%r94, %r20;
	@%p10 bra 	$L__BB2_9;
$L__BB2_10:
	setp.eq.s32 	%p11, %r18, 0;
	@%p11 bra 	$L__BB2_20;
	add.s32 	%r78, %r18, -1;
	setp.lt.u32 	%p12, %r78, 7;
	@%p12 bra 	$L__BB2_13;
	add.s32 	%r79, %r28, %r94;
	mul.wide.s32 	%rd15, %r79, 4;
	add.s64 	%rd16, %rd2, %rd15;
	ld.global.f32 	%f70, [%rd16];
	add.s32 	%r80, %r30, %r94;
	mul.wide.s32 	%rd17, %r80, 4;
	add.s64 	%rd18, %rd1, %rd17;
	ld.global.f32 	%f71, [%rd18];
	fma.rn.f32 	%f72, %f70, %f71, %f123;
	ld.global.f32 	%f73, [%rd16+4];
	ld.global.f32 	%f74, [%rd18+4];
	fma.rn.f32 	%f75, %f73, %f74, %f72;
	ld.global.f32 	%f76, [%rd16+8];
	ld.global.f32 	%f77, [%rd18+8];
	fma.rn.f32 	%f78, %f76, %f77, %f75;
	ld.global.f32 	%f79, [%rd16+12];
	ld.global.f32 	%f80, [%rd18+12];
	fma.rn.f32 	%f81, %f79, %f80, %f78;
	ld.global.f32 	%f82, [%rd16+16];
	ld.global.f32 	%f83, [%rd18+16];
	fma.rn.f32 	%f84, %f82, %f83, %f81;
	ld.global.f32 	%f85, [%rd16+20];
	ld.global.f32 	%f86, [%rd18+20];
	fma.rn.f32 	%f87, %f85, %f86, %f84;
	ld.global.f32 	%f88, [%rd16+24];
	ld.global.f32 	%f89, [%rd18+24];
	fma.rn.f32 	%f90, %f88, %f89, %f87;
	ld.global.f32 	%f91, [%rd16+28];
	ld.global.f32 	%f92, [%rd18+28];
	fma.rn.f32 	%f123, %f91, %f92, %f90;
	add.s32 	%r94, %r94, 8;
$L__BB2_13:
	setp.eq.s32 	%p13, %r19, 0;
	@%p13 bra 	$L__BB2_20;
	add.s32 	%r81, %r19, -1;
	setp.lt.u32 	%p14, %r81, 3;
	@%p14 bra 	$L__BB2_16;
	add.s32 	%r82, %r28, %r94;
	mul.wide.s32 	%rd19, %r82, 4;
	add.s64 	%rd20, %rd2, %rd19;
	ld.global.f32 	%f94, [%rd20];
	add.s32 	%r83, %r30, %r94;
	mul.wide.s32 	%rd21, %r83, 4;
	add.s64 	%rd22, %rd1, %rd21;
	ld.global.f32 	%f95, [%rd22];
	fma.rn.f32 	%f96, %f94, %f95, %f123;
	ld.global.f32 	%f97, [%rd20+4];
	ld.global.f32 	%f98, [%rd22+4];
	fma.rn.f32 	%f99, %f97, %f98, %f96;
	ld.global.f32 	%f100, [%rd20+8];
	ld.global.f32 	%f101, [%rd22+8];
	fma.rn.f32 	%f102, %f100, %f101, %f99;
	ld.global.f32 	%f103, [%rd20+12];
	ld.global.f32 	%f104, [%rd22+12];
	fma.rn.f32 	%f123, %f103, %f104, %f102;
	add.s32 	%r94, %r94, 4;
$L__BB2_16:
	setp.eq.s32 	%p15, %r21, 0;
	@%p15 bra 	$L__BB2_20;
	setp.eq.s32 	%p16, %r21, 1;
	add.s32 	%r84, %r28, %r94;
	mul.wide.s32 	%rd23, %r84, 4;
	add.s64 	%rd5, %rd2, %rd23;
	ld.global.f32 	%f105, [%rd5];
	add.s32 	%r85, %r30, %r94;
	mul.wide.s32 	%rd24, %r85, 4;
	add.s64 	%rd6, %rd1, %rd24;
	ld.global.f32 	%f106, [%rd6];
	fma.rn.f32 	%f123, %f105, %f106, %f123;
	@%p16 bra 	$L__BB2_20;
	setp.eq.s32 	%p17, %r21, 2;
	ld.global.f32 	%f107, [%rd5+4];
	ld.global.f32 	%f108, [%rd6+4];
	fma.rn.f32 	%f123, %f107, %f108, %f123;
	@%p17 bra 	$L__BB2_20;
	ld.global.f32 	%f109, [%rd5+8];
	ld.global.f32 	%f110, [%rd6+8];
	fma.rn.f32 	%f123, %f109, %f110, %f123;
$L__BB2_20:
	add.s32 	%r89, %r89, 1;
	setp.ne.s32 	%p18, %r89, %r87;
	@%p18 bra 	$L__BB2_6;
$L__BB2_21:
	add.s32 	%r88, %r88, 1;
	setp.ne.s32 	%p19, %r88, %r15;
	@%p19 bra 	$L__BB2_4;
$L__BB2_22:
	cvta.to.global.u64 	%rd25, %rd7;
	cvta.to.global.u64 	%rd26, %rd8;
	mul.wide.s32 	%rd27, %r1, 4;
	add.s64 	%rd28, %rd25, %rd27;
	ld.global.f32 	%f111, [%rd28];
	add.f32 	%f112, %f123, %f111;
	setp.lt.f32 	%p20, %f112, 0f00000000;
	selp.f32 	%f113, 0f00000000, %f112, %p20;
	add.s32 	%r86, %r3, %r2;
	mul.wide.s32 	%rd29, %r86, 4;
	add.s64 	%rd30, %rd26, %rd29;
	st.global.f32 	[%rd30], %f113;
	ret;

}
	// .globl	_Z8norm_jjbPfS_ffii
.visible .entry _Z8norm_jjbPfS_ffii(
	.param .u64 .ptr .align 1 _Z8norm_jjbPfS_ffii_param_0,
	.param .u64 .ptr .align 1 _Z8norm_jjbPfS_ffii_param_1,
	.param .f32 _Z8norm_jjbPfS_ffii_param_2,
	.param .f32 _Z8norm_jjbPfS_ffii_param_3,
	.param .u32 _Z8norm_jjbPfS_ffii_param_4,
	.param .u32 _Z8norm_jjbPfS_ffii_param_5
)
{
	.reg .pred 	%p<81>;
	.reg .b32 	%r<121>;
	.reg .b32 	%f<105>;
	.reg .b64 	%rd<18>;
	.reg .b64 	%fd<92>;

	ld.param.u64 	%rd7, [_Z8norm_jjbPfS_ffii_param_0];
	ld.param.f32 	%f26, [_Z8norm_jjbPfS_ffii_param_2];
	ld.param.f32 	%f27, [_Z8norm_jjbPfS_ffii_param_3];
	ld.param.u32 	%r34, [_Z8norm_jjbPfS_ffii_param_4];
	ld.param.u32 	%r35, [_Z8norm_jjbPfS_ffii_param_5];
	cvta.to.global.u64 	%rd1, %rd7;
	mov.u32 	%r1, %ctaid.x;
	mov.u32 	%r36, %ctaid.y;
	mov.u32 	%r37, %ctaid.z;
	mov.u32 	%r38, %tid.x;
	mov.u32 	%r39, %tid.y;
	mov.u32 	%r40, %ntid.x;
	mad.lo.s32 	%r2, %r40, %r36, %r38;
	mov.u32 	%r41, %ntid.y;
	mad.lo.s32 	%r3, %r41, %r37, %r39;
	mul.lo.s32 	%r42, %r35, %r1;
	mad.lo.s32 	%r43, %r35, %r2, %r3;
	mad.lo.s32 	%r4, %r42, %r35, %r43;
	add.s32 	%r44, %r1, 2;
	mov.u32 	%r45, %nctaid.x;
	min.u32 	%r5, %r44, %r45;
	max.u32 	%r46, %r1, 3;
	add.s32 	%r118, %r46, -3;
	add.s32 	%r7, %r5, -1;
	setp.ge.u32 	%p2, %r118, %r7;
	mov.f32 	%f103, 0f00000000;
	@%p2 bra 	$L__BB3_32;
	mul.lo.s32 	%r8, %r35, %r35;
	mov.f64 	%fd31, 0d4000000000000000;
	{
	.reg .b32 %temp; 
	mov.b64 	{%temp, %r9}, %fd31;
	}
	and.b32  	%r10, %r9, 2146435072;
	setp.eq.s32 	%p3, %r10, 1062207488;
	setp.lt.s32 	%p4, %r9, 0;
	selp.b32 	%r11, 0, 2146435072, %p4;
	and.b32  	%r47, %r9, 2147483647;
	setp.ne.s32 	%p5, %r47, 1071644672;
	and.pred  	%p1, %p3, %p5;
	or.b32  	%r12, %r11, -2147483648;
	min.u32 	%r48, %r1, 3;
	add.s32 	%r49, %r5, %r48;
	not.b32 	%r50, %r1;
	add.s32 	%r51, %r49, %r50;
	sub.s32 	%r52, %r49, %r1;
	add.s32 	%r13, %r52, -2;
	and.b32  	%r14, %r51, 3;
	setp.eq.s32 	%p6, %r14, 0;
	mov.f32 	%f103, 0f00000000;
	@%p6 bra 	$L__BB3_9;
	mad.lo.s32 	%r53, %r35, %r118, %r2;
	mad.lo.s32 	%r116, %r35, %r53, %r3;
	neg.s32 	%r115, %r14;
	mov.f32 	%f103, 0f00000000;
$L__BB3_3:
	.pragma "nounroll";
	setp.lt.s32 	%p7, %r9, 0;
	setp.eq.s32 	%p8, %r10, 1062207488;
	mul.wide.s32 	%rd8, %r116, 4;
	add.s64 	%rd9, %rd1, %rd8;
	ld.global.f32 	%f2, [%rd9];
	cvt.f64.f32 	%fd1, %f2;
	{
	.reg .b32 %temp; 
	mov.b64 	{%temp, %r20}, %fd1;
	}
	abs.f64 	%fd2, %fd1;
	{ // callseq 0, 0
	.param .b64 param0;
	st.param.f64 	[param0], %fd2;
	.param .b64 retval0;
	call.uni (retval0), 
	__internal_accurate_pow, 
	(
	param0
	);
	ld.param.f64 	%fd32, [retval0];
	} // callseq 0
	setp.lt.s32 	%p10, %r20, 0;
	neg.f64 	%fd34, %fd32;
	selp.f64 	%fd35, %fd34, %fd32, %p8;
	selp.f64 	%fd36, %fd35, %fd32, %p10;
	setp.eq.f32 	%p11, %f2, 0f00000000;
	selp.b32 	%r54, %r20, 0, %p8;
	or.b32  	%r55, %r54, 2146435072;
	selp.b32 	%r56, %r55, %r54, %p7;
	mov.b32 	%r57, 0;
	mov.b64 	%fd37, {%r57, %r56};
	selp.f64 	%fd87, %fd37, %fd36, %p11;
	add.f64 	%fd38, %fd1, 0d4000000000000000;
	{
	.reg .b32 %temp; 
	mov.b64 	{%temp, %r58}, %fd38;
	}
	and.b32  	%r59, %r58, 2146435072;
	setp.ne.s32 	%p12, %r59, 2146435072;
	@%p12 bra 	$L__BB3_8;
	setp.nan.f32 	%p13, %f2, %f2;
	@%p13 bra 	$L__BB3_7;
	setp.neu.f64 	%p14, %fd2, 0d7FF0000000000000;
	@%p14 bra 	$L__BB3_8;
	setp.lt.s32 	%p15, %r20, 0;
	selp.b32 	%r60, %r12, %r11, %p1;
	selp.b32 	%r61, %r60, %r11, %p15;
	mov.b32 	%r62, 0;
	mov.b64 	%fd87, {%r62, %r61};
	bra.uni 	$L__BB3_8;
$L__BB3_7:
	mov.f64 	%fd39, 0d4000000000000000;
	add.rn.f64 	%fd87, %fd1, %fd39;
$L__BB3_8:
	setp.eq.f32 	%p16, %f2, 0f3F800000;
	selp.f64 	%fd40, 0d3FF0000000000000, %fd87, %p16;
	cvt.f64.f32 	%fd41, %f103;
	add.f64 	%fd42, %fd40, %fd41;
	cvt.rn.f32.f64 	%f103, %fd42;
	add.s32 	%r118, %r118, 1;
	add.s32 	%r116, %r116, %r8;
	add.s32 	%r115, %r115, 1;
	setp.ne.s32 	%p17, %r115, 0;
	@%p17 bra 	$L__BB3_3;
$L__BB3_9:
	setp.lt.u32 	%p18, %r13, 3;
	@%p18 bra 	$L__BB3_32;
	mad.lo.s32 	%r63, %r118, %r35, %r2;
	mad.lo.s32 	%r119, %r35, %r63, %r3;
	mul.wide.s32 	%rd3, %r8, 4;
$L__BB3_11:
	setp.lt.s32 	%p19, %r9, 0;
	setp.eq.s32 	%p20, %r10, 1062207488;
	mul.wide.s32 	%rd10, %r119, 4;
	add.s64 	%rd2, %rd1, %rd10;
	ld.global.f32 	%f7, [%rd2];
	cvt.f64.f32 	%fd7, %f7;
	{
	.reg .b32 %temp; 
	mov.b64 	{%temp, %r28}, %fd7;
	}
	abs.f64 	%fd8, %fd7;
	{ // callseq 1, 0
	.param .b64 param0;
	st.param.f64 	[param0], %fd8;
	.param .b64 retval0;
	call.uni (retval0), 
	__internal_accurate_pow, 
	(
	param0
	);
	ld.param.f64 	%fd43, [retval0];
	} // callseq 1
	setp.lt.s32 	%p22, %r28, 0;
	neg.f64 	%fd45, %fd43;
	selp.f64 	%fd46, %fd45, %fd43, %p20;
	selp.f64 	%fd47, %fd46, %fd43, %p22;
	setp.eq.f32 	%p23, %f7, 0f00000000;
	selp.b32 	%r64, %r28, 0, %p20;
	or.b32  	%r65, %r64, 2146435072;
	selp.b32 	%r66, %r65, %r64, %p19;
	mov.b32 	%r67, 0;
	mov.b64 	%fd48, {%r67, %r66};
	selp.f64 	%fd88, %fd48, %fd47, %p23;
	add.f64 	%fd49, %fd7, 0d4000000000000000;
	{
	.reg .b32 %temp; 
	mov.b64 	{%temp, %r68}, %fd49;
	}
	and.b32  	%r69, %r68, 2146435072;
	setp.ne.s32 	%p24, %r69, 2146435072;
	@%p24 bra 	$L__BB3_16;
	setp.num.f32 	%p25, %f7, %f7;
	@%p25 bra 	$L__BB3_14;
	mov.f64 	%fd50, 0d4000000000000000;
	add.rn.f64 	%fd88, %fd7, %fd50;
	bra.uni 	$L__BB3_16;
$L__BB3_14:
	setp.neu.f64 	%p26, %fd8, 0d7FF0000000000000;
	@%p26 bra 	$L__BB3_16;
	setp.lt.s32 	%p27, %r28, 0;
	selp.b32 	%r70, %r12, %r11, %p1;
	selp.b32 	%r71, %r70, %r11, %p27;
	mov.b32 	%r72, 0;
	mov.b64 	%fd88, {%r72, %r71};
$L__BB3_16:
	setp.lt.s32 	%p28, %r9, 0;
	setp.eq.s32 	%p29, %r10, 1062207488;
	setp.eq.f32 	%p31, %f7, 0f3F800000;
	selp.f64 	%fd51, 0d3FF0000000000000, %fd88, %p31;
	cvt.f64.f32 	%fd52, %f103;
	add.f64 	%fd53, %fd51, %fd52;
	cvt.rn.f32.f64 	%f8, %fd53;
	add.s64 	%rd4, %rd2, %rd3;
	ld.global.f32 	%f9, [%rd4];
	cvt.f64.f32 	%fd13, %f9;
	{
	.reg .b32 %temp; 
	mov.b64 	{%temp, %r29}, %fd13;
	}
	abs.f64 	%fd14, %fd13;
	{ // callseq 2, 0
	.param .b64 param0;
	st.param.f64 	[param0], %fd14;
	.param .b64 retval0;
	call.uni (retval0), 
	__internal_accurate_pow, 
	(
	param0
	);
	ld.param.f64 	%fd54, [retval0];
	} // callseq 2
	setp.lt.s32 	%p32, %r29, 0;
	neg.f64 	%fd56, %fd54;
	selp.f64 	%fd57, %fd56, %fd54, %p29;
	selp.f64 	%fd58, %fd57, %fd54, %p32;
	setp.eq.f32 	%p33, %f9, 0f00000000;
	selp.b32 	%r73, %r29, 0, %p29;
	or.b32  	%r74, %r73, 2146435072;
	selp.b32 	%r75, %r74, %r73, %p28;
	mov.b32 	%r76, 0;
	mov.b64 	%fd59, {%r76, %r75};
	selp.f64 	%fd89, %fd59, %fd58, %p33;
	add.f64 	%fd60, %fd13, 0d4000000000000000;
	{
	.reg .b32 %temp; 
	mov.b64 	{%temp, %r77}, %fd60;
	}
	and.b32  	%r78, %r77, 2146435072;
	setp.ne.s32 	%p34, %r78, 2146435072;
	@%p34 bra 	$L__BB3_21;
	setp.nan.f32 	%p35, %f9, %f9;
	@%p35 bra 	$L__BB3_20;
	setp.neu.f64 	%p36, %fd14, 0d7FF0000000000000;
	@%p36 bra 	$L__BB3_21;
	setp.lt.s32 	%p37, %r29, 0;
	selp.b32 	%r79, %r12, %r11, %p1;
	selp.b32 	%r80, %r79, %r11, %p37;
	mov.b32 	%r81, 0;
	mov.b64 	%fd89, {%r81, %r80};
	bra.uni 	$L__BB3_21;
$L__BB3_20:
	mov.f64 	%fd61, 0d4000000000000000;
	add.rn.f64 	%fd89, %fd13, %fd61;
$L__BB3_21:
	setp.lt.s32 	%p38, %r9, 0;
	setp.eq.s32 	%p39, %r10, 1062207488;
	setp.eq.f32 	%p41, %f9, 0f3F800000;
	selp.f64 	%fd62, 0d3FF0000000000000, %fd89, %p41;
	cvt.f64.f32 	%fd63, %f8;
	add.f64 	%fd64, %fd62, %fd63;
	cvt.rn.f32.f64 	%f10, %fd64;
	add.s64 	%rd5, %rd4, %rd3;
	ld.global.f32 	%f11, [%rd5];
	cvt.f64.f32 	%fd19, %f11;
	{
	.reg .b32 %temp; 
	mov.b64 	{%temp, %r30}, %fd19;
	}
	abs.f64 	%fd20, %fd19;
	{ // callseq 3, 0
	.param .b64 param0;
	st.param.f64 	[param0], %fd20;
	.param .b64 retval0;
	call.uni (retval0), 
	__internal_accurate_pow, 
	(
	param0
	);
	ld.param.f64 	%fd65, [retval0];
	} // callseq 3
	setp.lt.s32 	%p42, %r30, 0;
	neg.f64 	%fd67, %fd65;
	selp.f64 	%fd68, %fd67, %fd65, %p39;
	selp.f64 	%fd69, %fd68, %fd65, %p42;
	setp.eq.f32 	%p43, %f11, 0f00000000;
	selp.b32 	%r82, %r30, 0, %p39;
	or.b32  	%r83, %r82, 2146435072;
	selp.b32 	%r84, %r83, %r82, %p38;
	mov.b32 	%r85, 0;
	mov.b64 	%fd70, {%r85, %r84};
	selp.f64 	%fd90, %fd70, %fd69, %p43;
	add.f64 	%fd71, %fd19, 0d4000000000000000;
	{
	.reg .b32 %temp; 
	mov.b64 	{%temp, %r86}, %fd71;
	}
	and.b32  	%r87, %r86, 2146435072;
	setp.ne.s32 	%p44, %r87, 2146435072;
	@%p44 bra 	$L__BB3_26;
	setp.nan.f32 	%p45, %f11, %f11;
	@%p45 bra 	$L__BB3_25;
	setp.neu.f64 	%p46, %fd20, 0d7FF0000000000000;
	@%p46 bra 	$L__BB3_26;
	setp.lt.s32 	%p47, %r30, 0;
	selp.b32 	%r88, %r12, %r11, %p1;
	selp.b32 	%r89, %r88, %r11, %p47;
	mov.b32 	%r90, 0;
	mov.b64 	%fd90, {%r90, %r89};
	bra.uni 	$L__BB3_26;
$L__BB3_25:
	mov.f64 	%fd72, 0d4000000000000000;
	add.rn.f64 	%fd90, %fd19, %fd72;
$L__BB3_26:
	setp.lt.s32 	%p48, %r9, 0;
	setp.eq.s32 	%p49, %r10, 1062207488;
	setp.eq.f32 	%p51, %f11, 0f3F800000;
	selp.f64 	%fd73, 0d3FF0000000000000, %fd90, %p51;
	cvt.f64.f32 	%fd74, %f10;
	add.f64 	%fd75, %fd73, %fd74;
	cvt.rn.f32.f64 	%f12, %fd75;
	add.s64 	%rd11, %rd5, %rd3;
	ld.global.f32 	%f13, [%rd11];
	cvt.f64.f32 	%fd25, %f13;
	{
	.reg .b32 %temp; 
	mov.b64 	{%temp, %r31}, %fd25;
	}
	abs.f64 	%fd26, %fd25;
	{ // callseq 4, 0
	.param .b64 param0;
	st.param.f64 	[param0], %fd26;
	.param .b64 retval0;
	call.uni (retval0), 
	__internal_accurate_pow, 
	(
	param0
	);
	ld.param.f64 	%fd76, [retval0];
	} // callseq 4
	setp.lt.s32 	%p52, %r31, 0;
	neg.f64 	%fd78, %fd76;
	selp.f64 	%fd79, %fd78, %fd76, %p49;
	selp.f64 	%fd80, %fd79, %fd76, %p52;
	setp.eq.f32 	%p53, %f13, 0f00000000;
	selp.b32 	%r91, %r31, 0, %p49;
	or.b32  	%r92, %r91, 2146435072;
	selp.b32 	%r93, %r92, %r91, %p48;
	mov.b32 	%r94, 0;
	mov.b64 	%fd81, {%r94, %r93};
	selp.f64 	%fd91, %fd81, %fd80, %p53;
	add.f64 	%fd82, %fd25, 0d4000000000000000;
	{
	.reg .b32 %temp; 
	mov.b64 	{%temp, %r95}, %fd82;
	}
	and.b32  	%r96, %r95, 2146435072;
	setp.ne.s32 	%p54, %r96, 2146435072;
	@%p54 bra 	$L__BB3_31;
	setp.nan.f32 	%p55, %f13, %f13;
	@%p55 bra 	$L__BB3_30;
	setp.neu.f64 	%p56, %fd26, 0d7FF0000000000000;
	@%p56 bra 	$L__BB3_31;
	setp.lt.s32 	%p57, %r31, 0;
	selp.b32 	%r97, %r12, %r11, %p1;
	selp.b32 	%r98, %r97, %r11, %p57;
	mov.b32 	%r99, 0;
	mov.b64 	%fd91, {%r99, %r98};
	bra.uni 	$L__BB3_31;
$L__BB3_30:
	mov.f64 	%fd83, 0d4000000000000000;
	add.rn.f64 	%fd91, %fd25, %fd83;
$L__BB3_31:
	setp.eq.f32 	%p58, %f13, 0f3F800000;
	selp.f64 	%fd84, 0d3FF0000000000000, %fd91, %p58;
	cvt.f64.f32 	%fd85, %f12;
	add.f64 	%fd86, %fd84, %fd85;
	cvt.rn.f32.f64 	%f103, %fd86;
	add.s32 	%r118, %r118, 4;
	shl.b32 	%r100, %r8, 2;
	add.s32 	%r119, %r119, %r100;
	setp.lt.s32 	%p59, %r118, %r7;
	@%p59 bra 	$L__BB3_11;
$L__BB3_32:
	mul.wide.s32 	%rd12, %r4, 4;
	add.s64 	%rd13, %rd1, %rd12;
	ld.global.f32 	%f16, [%rd13];
	cvt.rn.f32.s32 	%f33, %r34;
	div.rn.f32 	%f34, %f26, %f33;
	fma.rn.f32 	%f17, %f34, %f103, 0f3F800000;
	mul.f32 	%f35, %f27, 0f3F000000;
	cvt.rzi.f32.f32 	%f36, %f35;
	add.f32 	%f37, %f36, %f36;
	sub.f32 	%f38, %f27, %f37;
	abs.f32 	%f18, %f38;
	abs.f32 	%f19, %f17;
	setp.lt.f32 	%p60, %f19, 0f00800000;
	mul.f32 	%f39, %f19, 0f4B800000;
	selp.f32 	%f40, %f39, %f19, %p60;
	selp.f32 	%f41, 0fC1C00000, 0f00000000, %p60;
	mov.b32 	%r101, %f40;
	add.s32 	%r102, %r101, -1060439283;
	and.b32  	%r103, %r102, -8388608;
	sub.s32 	%r104, %r101, %r103;
	mov.b32 	%f42, %r104;
	cvt.rn.f32.s32 	%f43, %r103;
	fma.rn.f32 	%f44, %f43, 0f34000000, %f41;
	add.f32 	%f45, %f42, 0fBF800000;
	add.f32 	%f46, %f42, 0f3F800000;
	rcp.approx.ftz.f32 	%f47, %f46;
	add.f32 	%f48, %f45, %f45;
	mul.f32 	%f49, %f48, %f47;
	mul.f32 	%f50, %f49, %f49;
	sub.f32 	%f51, %f45, %f49;
	add.f32 	%f52, %f51, %f51;
	neg.f32 	%f53, %f49;
	fma.rn.f32 	%f54, %f53, %f45, %f52;
	mul.rn.f32 	%f55, %f47, %f54;
	fma.rn.f32 	%f56, %f50, 0f3A2C32E4, 0f3B52E7DB;
	fma.rn.f32 	%f57, %f56, %f50, 0f3C93BB73;
	fma.rn.f32 	%f58, %f57, %f50, 0f3DF6384F;
	mul.rn.f32 	%f59, %f58, %f50;
	fma.rn.f32 	%f60, %f49, 0f3FB8AA3B, %f44;
	sub.f32 	%f61, %f44, %f60;
	fma.rn.f32 	%f62, %f49, 0f3FB8AA3B, %f61;
	fma.rn.f32 	%f63, %f55, 0f3FB8AA3B, %f62;
	fma.rn.f32 	%f64, %f49, 0f32A55E34, %f63;
	mul.f32 	%f65, %f59, 0f40400000;
	fma.rn.f32 	%f66, %f65, %f55, %f64;
	fma.rn.f32 	%f67, %f59, %f49, %f66;
	add.rn.f32 	%f68, %f60, %f67;
	neg.f32 	%f69, %f60;
	add.rn.f32 	%f70, %f68, %f69;
	neg.f32 	%f71, %f70;
	add.rn.f32 	%f72, %f67, %f71;
	mul.rn.f32 	%f73, %f68, %f27;
	neg.f32 	%f74, %f73;
	fma.rn.f32 	%f75, %f68, %f27, %f74;
	fma.rn.f32 	%f76, %f72, %f27, %f75;
	cvt.rni.f32.f32 	%f77, %f73;
	sub.f32 	%f78, %f73, %f77;
	add.f32 	%f79, %f78, %f76;
	fma.rn.f32 	%f80, %f79, 0f391FCB8E, 0f3AAF85ED;
	fma.rn.f32 	%f81, %f80, %f79, 0f3C1D9856;
	fma.rn.f32 	%f82, %f81, %f79, 0f3D6357BB;
	fma.rn.f32 	%f83, %f82, %f79, 0f3E75FDEC;
	fma.rn.f32 	%f84, %f83, %f79, 0f3F317218;
	fma.rn.f32 	%f85, %f84, %f79, 0f3F800000;
	cvt.rzi.s32.f32 	%r105, %f77;
	setp.gt.f32 	%p61, %f77, 0f00000000;
	selp.b32 	%r106, 0, -2097152000, %p61;
	add.s32 	%r107, %r106, 2130706432;
	mov.b32 	%f86, %r107;
	mul.f32 	%f87, %f85, %f86;
	shl.b32 	%r108, %r105, 23;
	sub.s32 	%r109, %r108, %r106;
	mov.b32 	%f88, %r109;
	mul.f32 	%f89, %f87, %f88;
	abs.f32 	%f90, %f73;
	setp.gt.f32 	%p62, %f90, 0f43180000;
	setp.lt.f32 	%p63, %f73, 0f00000000;
	selp.f32 	%f91, 0f00000000, 0f7F800000, %p63;
	selp.f32 	%f20, %f91, %f89, %p62;
	setp.eq.f32 	%p64, %f17, 0f3F800000;
	setp.eq.f32 	%p65, %f27, 0f00000000;
	or.pred  	%p66, %p65, %p64;
	mov.f32 	%f104, 0f3F800000;
	@%p66 bra 	$L__BB3_40;
	setp.num.f32 	%p67, %f19, %f19;
	abs.f32 	%f92, %f27;
	setp.num.f32 	%p68, %f92, %f92;
	and.pred  	%p69, %p67, %p68;
	@%p69 bra 	$L__BB3_35;
	add.rn.f32 	%f104, %f17, %f27;
	bra.uni 	$L__BB3_40;
$L__BB3_35:
	setp.neu.f32 	%p70, %f17, 0f00000000;
	setp.neu.f32 	%p71, %f19, 0f7F800000;
	and.pred  	%p72, %p70, %p71;
	@%p72 bra 	$L__BB3_37;
	setp.neu.f32 	%p79, %f18, 0f3F800000;
	add.f32 	%f97, %f17, %f17;
	mov.b32 	%r110, %f97;
	setp.lt.f32 	%p80, %f27, 0f00000000;
	xor.b32  	%r111, %r110, 2139095040;
	selp.b32 	%r112, %r111, %r110, %p80;
	and.b32  	%r113, %r112, 2147483647;
	selp.b32 	%r114, %r113, %r112, %p79;
	mov.b32 	%f104, %r114;
	bra.uni 	$L__BB3_40;
$L__BB3_37:
	setp.eq.f32 	%p73, %f17, 0fBF800000;
	setp.eq.f32 	%p74, %f92, 0f7F800000;
	and.pred  	%p75, %p73, %p74;
	@%p75 bra 	$L__BB3_40;
	setp.geu.f32 	%p76, %f17, 0f00000000;
	mov.f32 	%f104, %f20;
	@%p76 bra 	$L__BB3_40;
	setp.neu.f32 	%p77, %f18, 0f3F800000;
	neg.f32 	%f94, %f20;
	selp.f32 	%f95, %f20, %f94, %p77;
	cvt.rmi.f32.f32 	%f96, %f27;
	setp.neu.f32 	%p78, %f27, %f96;
	selp.f32 	%f104, 0f7FFFFFFF, %f95, %p78;
$L__BB3_40:
	ld.param.u64 	%rd17, [_Z8norm_jjbPfS_ffii_param_1];
	cvta.to.global.u64 	%rd14, %rd17;
	div.rn.f32 	%f98, %f16, %f104;
	add.s64 	%rd16, %rd14, %rd12;
	st.global.f32 	[%rd16], %f98;
	ret;

}
	// .globl	_Z7max_jjbPfS_iiiii
.visible .entry _Z7max_jjbPfS_iiiii(
	.param .u64 .ptr .align 1 _Z7max_jjbPfS_iiiii_param_0,
	.param .u64 .ptr .align 1 _Z7max_jjbPfS_iiiii_param_1,
	.param .u32 _Z7max_jjbPfS_iiiii_param_2,
	.param .u32 _Z7max_jjbPfS_iiiii_param_3,
	.param .u32 _Z7max_jjbPfS_iiiii_param_4,
	.param .u32 _Z7max_jjbPfS_iiiii_param_5,
	.param .u32 _Z7max_jjbPfS_iiiii_param_6
)
{
	.reg .pred 	%p<48>;
	.reg .b32 	%r<69>;
	.reg .b32 	%f<87>;
	.reg .b64 	%rd<16>;

	ld.param.u64 	%rd5, [_Z7max_jjbPfS_iiiii_param_0];
	ld.param.u64 	%rd4, [_Z7max_jjbPfS_iiiii_param_1];
	ld.param.u32 	%r32, [_Z7max_jjbPfS_iiiii_param_2];
	ld.param.u32 	%r35, [_Z7max_jjbPfS_iiiii_param_3];
	ld.param.u32 	%r36, [_Z7max_jjbPfS_iiiii_param_4];
	ld.param.u32 	%r33, [_Z7max_jjbPfS_iiiii_param_5];
	ld.param.u32 	%r34, [_Z7max_jjbPfS_iiiii_param_6];
	cvta.to.global.u64 	%rd1, %rd5;
	mov.u32 	%r1, %ctaid.x;
	mov.u32 	%r37, %ctaid.y;
	mov.u32 	%r38, %ctaid.z;
	mov.u32 	%r39, %tid.x;
	mov.u32 	%r40, %tid.y;
	mov.u32 	%r41, %ntid.x;
	mad.lo.s32 	%r42, %r41, %r37, %r39;
	mov.u32 	%r43, %ntid.y;
	mad.lo.s32 	%r2, %r43, %r38, %r40;
	mad.lo.s32 	%r44, %r35, %r1, %r42;
	mul.lo.s32 	%r3, %r44, %r35;
	mul.lo.s32 	%r45, %r36, %r42;
	sub.s32 	%r46, %r45, %r33;
	mul.lo.s32 	%r47, %r46, %r32;
	max.s32 	%r4, %r47, 0;
	mul.lo.s32 	%r48, %r36, %r2;
	sub.s32 	%r49, %r48, %r33;
	max.s32 	%r5, %r49, 0;
	setp.lt.s32 	%p1, %r42, %r33;
	selp.b32 	%r50, %r33, 0, %p1;
	sub.s32 	%r62, %r34, %r50;
	sub.s32 	%r7, %r35, %r33;
	setp.lt.s32 	%p2, %r42, %r7;
	@%p2 bra 	$L__BB4_2;
	div.s32 	%r51, %r4, %r32;
	sub.s32 	%r62, %r32, %r51;
$L__BB4_2:
	setp.lt.s32 	%p3, %r2, %r33;
	selp.b32 	%r52, %r33, 0, %p3;
	sub.s32 	%r53, %r34, %r52;
	setp.lt.s32 	%p4, %r2, %r7;
	sub.s32 	%r54, %r32, %r5;
	selp.b32 	%r10, %r53, %r54, %p4;
	setp.lt.s32 	%p5, %r62, 1;
	mov.f32 	%f85, 0f00000000;
	@%p5 bra 	$L__BB4_20;
	mul.lo.s32 	%r11, %r32, %r1;
	add.s32 	%r12, %r4, %r5;
	and.b32  	%r13, %r10, 15;
	add.s32 	%r14, %r13, -1;
	and.b32  	%r15, %r10, 7;
	add.s32 	%r16, %r15, -1;
	and.b32  	%r17, %r10, 2147483632;
	and.b32  	%r18, %r10, 3;
	neg.s32 	%r19, %r17;
	add.s64 	%rd2, %rd1, 32;
	mov.f32 	%f85, 0f00000000;
	mov.b32 	%r63, 0;
$L__BB4_4:
	setp.lt.s32 	%p6, %r10, 1;
	@%p6 bra 	$L__BB4_19;
	setp.lt.u32 	%p7, %r10, 16;
	add.s32 	%r57, %r63, %r11;
	mad.lo.s32 	%r21, %r57, %r32, %r12;
	mov.b32 	%r67, 0;
	@%p7 bra 	$L__BB4_8;
	mov.u32 	%r64, %r21;
	mov.u32 	%r65, %r19;
$L__BB4_7:
	.pragma "nounroll";
	mul.wide.s32 	%rd6, %r64, 4;
	add.s64 	%rd7, %rd2, %rd6;
	ld.global.f32 	%f20, [%rd7+-32];
	setp.lt.f32 	%p8, %f85, %f20;
	selp.f32 	%f21, %f20, %f85, %p8;
	ld.global.f32 	%f22, [%rd7+-28];
	setp.lt.f32 	%p9, %f21, %f22;
	selp.f32 	%f23, %f22, %f21, %p9;
	ld.global.f32 	%f24, [%rd7+-24];
	setp.lt.f32 	%p10, %f23, %f24;
	selp.f32 	%f25, %f24, %f23, %p10;
	ld.global.f32 	%f26, [%rd7+-20];
	setp.lt.f32 	%p11, %f25, %f26;
	selp.f32 	%f27, %f26, %f25, %p11;
	ld.global.f32 	%f28, [%rd7+-16];
	setp.lt.f32 	%p12, %f27, %f28;
	selp.f32 	%f29, %f28, %f27, %p12;
	ld.global.f32 	%f30, [%rd7+-12];
	setp.lt.f32 	%p13, %f29, %f30;
	selp.f32 	%f31, %f30, %f29, %p13;
	ld.global.f32 	%f32, [%rd7+-8];
	setp.lt.f32 	%p14, %f31, %f32;
	selp.f32 	%f33, %f32, %f31, %p14;
	ld.global.f32 	%f34, [%rd7+-4];
	setp.lt.f32 	%p15, %f33, %f34;
	selp.f32 	%f35, %f34, %f33, %p15;
	ld.global.f32 	%f36, [%rd7];
	setp.lt.f32 	%p16, %f35, %f36;
	selp.f32 	%f37, %f36, %f35, %p16;
	ld.global.f32 	%f38, [%rd7+4];
	setp.lt.f32 	%p17, %f37, %f38;
	selp.f32 	%f39, %f38, %f37, %p17;
	ld.global.f32 	%f40, [%rd7+8];
	setp.lt.f32 	%p18, %f39, %f40;
	selp.f32 	%f41, %f40, %f39, %p18;
	ld.global.f32 	%f42, [%rd7+12];
	setp.lt.f32 	%p19, %f41, %f42;
	selp.f32 	%f43, %f42, %f41, %p19;
	ld.global.f32 	%f44, [%rd7+16];
	setp.lt.f32 	%p20, %f43, %f44;
	selp.f32 	%f45, %f44, %f43, %p20;
	ld.global.f32 	%f46, [%rd7+20];
	setp.lt.f32 	%p21, %f45, %f46;
	selp.f32 	%f47, %f46, %f45, %p21;
	ld.global.f32 	%f48, [%rd7+24];
	setp.lt.f32 	%p22, %f47, %f48;
	selp.f32 	%f49, %f48, %f47, %p22;
	ld.global.f32 	%f50, [%rd7+28];
	setp.lt.f32 	%p23, %f49, %f50;
	selp.f32 	%f85, %f50, %f49, %p23;
	add.s32 	%r65, %r65, 16;
	add.s32 	%r64, %r64, 16;
	setp.ne.s32 	%p24, %r65, 0;
	mov.u32 	%r67, %r17;
	@%p24 bra 	$L__BB4_7;
$L__BB4_8:
	setp.eq.s32 	%p25, %r13, 0;
	@%p25 bra 	$L__BB4_19;
	setp.lt.u32 	%p26, %r14, 7;
	@%p26 bra 	$L__BB4_11;
	add.s32 	%r58, %r21, %r67;
	mul.wide.s32 	%rd8, %r58, 4;
	add.s64 	%rd9, %rd1, %rd8;
	ld.global.f32 	%f52, [%rd9];
	setp.lt.f32 	%p27, %f85, %f52;
	selp.f32 	%f53, %f52, %f85, %p27;
	ld.global.f32 	%f54, [%rd9+4];
	setp.lt.f32 	%p28, %f53, %f54;
	selp.f32 	%f55, %f54, %f53, %p28;
	ld.global.f32 	%f56, [%rd9+8];
	setp.lt.f32 	%p29, %f55, %f56;
	selp.f32 	%f57, %f56, %f55, %p29;
	ld.global.f32 	%f58, [%rd9+12];
	setp.lt.f32 	%p30, %f57, %f58;
	selp.f32 	%f59, %f58, %f57, %p30;
	ld.global.f32 	%f60, [%rd9+16];
	setp.lt.f32 	%p31, %f59, %f60;
	selp.f32 	%f61, %f60, %f59, %p31;
	ld.global.f32 	%f62, [%rd9+20];
	setp.lt.f32 	%p32, %f61, %f62;
	selp.f32 	%f63, %f62, %f61, %p32;
	ld.global.f32 	%f64, [%rd9+24];
	setp.lt.f32 	%p33, %f63, %f64;
	selp.f32 	%f65, %f64, %f63, %p33;
	ld.global.f32 	%f66, [%rd9+28];
	setp.lt.f32 	%p34, %f65, %f66;
	selp.f32 	%f85, %f66, %f65, %p34;
	add.s32 	%r67, %r67, 8;
$L__BB4_11:
	setp.eq.s32 	%p35, %r15, 0;
	@%p35 bra 	$L__BB4_19;
	setp.lt.u32 	%p36, %r16, 3;
	@%p36 bra 	$L__BB4_14;
	add.s32 	%r59, %r21, %r67;
	mul.wide.s32 	%rd10, %r59, 4;
	add.s64 	%rd11, %rd1, %rd10;
	ld.global.f32 	%f68, [%rd11];
	setp.lt.f32 	%p37, %f85, %f68;
	selp.f32 	%f69, %f68, %f85, %p37;
	ld.global.f32 	%f70, [%rd11+4];
	setp.lt.f32 	%p38, %f69, %f70;
	selp.f32 	%f71, %f70, %f69, %p38;
	ld.global.f32 	%f72, [%rd11+8];
	setp.lt.f32 	%p39, %f71, %f72;
	selp.f32 	%f73, %f72, %f71, %p39;
	ld.global.f32 	%f74, [%rd11+12];
	setp.lt.f32 	%p40, %f73, %f74;
	selp.f32 	%f85, %f74, %f73, %p40;
	add.s32 	%r67, %r67, 4;
$L__BB4_14:
	setp.eq.s32 	%p41, %r18, 0;
	@%p41 bra 	$L__BB4_19;
	setp.eq.s32 	%p42, %r18, 1;
	add.s32 	%r60, %r21, %r67;
	mul.wide.s32 	%rd12, %r60, 4;
	add.s64 	%rd3, %rd1, %rd12;
	ld.global.f32 	%f75, [%rd3];
	setp.lt.f32 	%p43, %f85, %f75;
	selp.f32 	%f85, %f75, %f85, %p43;
	@%p42 bra 	$L__BB4_19;
	setp.eq.s32 	%p44, %r18, 2;
	ld.global.f32 	%f76, [%rd3+4];
	setp.lt.f32 	%p45, %f85, %f76;
	selp.f32 	%f85, %f76, %f85, %p45;
	@%p44 bra 	$L__BB4_19;
	ld.global.f32 	%f14, [%rd3+8];
	setp.geu.f32 	%p46, %f85, %f14;
	@%p46 bra 	$L__BB4_19;
	mov.f32 	%f85, %f14;
$L__BB4_19:
	add.s32 	%r63, %r63, 1;
	setp.ne.s32 	%p47, %r63, %r62;
	@%p47 bra 	$L__BB4_4;
$L__BB4_20:
	cvta.to.global.u64 	%rd13, %rd4;
	add.s32 	%r61, %r3, %r2;
	mul.wide.s32 	%rd14, %r61, 4;
	add.s64 	%rd15, %rd13, %rd14;
	st.global.f32 	[%rd15], %f85;
	ret;

}
	// .globl	_Z6fc_jjbPfS_S_S_ib
.visible .entry _Z6fc_jjbPfS_S_S_ib(
	.param .u64 .ptr .align 1 _Z6fc_jjbPfS_S_S_ib_param_0,
	.param .u64 .ptr .align 1 _Z6fc_jjbPfS_S_S_ib_param_1,
	.param .u64 .ptr .align 1 _Z6fc_jjbPfS_S_S_ib_param_2,
	.param .u64 .ptr .align 1 _Z6fc_jjbPfS_S_S_ib_param_3,
	.param .u32 _Z6fc_jjbPfS_S_S_ib_param_4,
	.param .u8 _Z6fc_jjbPfS_S_S_ib_param_5
)
{
	.reg .pred 	%p<12>;
	.reg .b16 	%rs<2>;
	.reg .b32 	%r<28>;
	.reg .b32 	%f<117>;
	.reg .b64 	%rd<50>;

	ld.param.u64 	%rd15, [_Z6fc_jjbPfS_S_S_ib_param_0];
	ld.param.u64 	%rd17, [_Z6fc_jjbPfS_S_S_ib_param_1];
	ld.param.u64 	%rd18, [_Z6fc_jjbPfS_S_S_ib_param_2];
	ld.param.u64 	%rd16, [_Z6fc_jjbPfS_S_S_ib_param_3];
	ld.param.u32 	%r18, [_Z6fc_jjbPfS_S_S_ib_param_4];
	ld.param.s8 	%rs1, [_Z6fc_jjbPfS_S_S_ib_param_5];
	cvta.to.global.u64 	%rd1, %rd18;
	cvta.to.global.u64 	%rd2, %rd17;
	mov.u32 	%r1, %ctaid.x;
	mul.lo.s32 	%r2, %r18, %r1;
	setp.lt.s32 	%p1, %r18, 1;
	mov.f32 	%f116, 0f00000000;
	@%p1 bra 	$L__BB5_13;
	and.b32  	%r3, %r18, 15;
	setp.lt.u32 	%p2, %r18, 16;
	mov.f32 	%f116, 0f00000000;
	mov.b32 	%r25, 0;
	@%p2 bra 	$L__BB5_4;
	and.b32  	%r25, %r18, 2147483632;
	neg.s32 	%r23, %r25;
	add.s64 	%rd47, %rd2, 32;
	mul.wide.u32 	%rd19, %r2, 4;
	add.s64 	%rd20, %rd19, %rd1;
	add.s64 	%rd46, %rd20, 32;
	mov.f32 	%f116, 0f00000000;
$L__BB5_3:
	.pragma "nounroll";
	ld.global.f32 	%f18, [%rd47+-32];
	ld.global.f32 	%f19, [%rd46+-32];
	fma.rn.f32 	%f20, %f18, %f19, %f116;
	ld.global.f32 	%f21, [%rd47+-28];
	ld.global.f32 	%f22, [%rd46+-28];
	fma.rn.f32 	%f23, %f21, %f22, %f20;
	ld.global.f32 	%f24, [%rd47+-24];
	ld.global.f32 	%f25, [%rd46+-24];
	fma.rn.f32 	%f26, %f24, %f25, %f23;
	ld.global.f32 	%f27, [%rd47+-20];
	ld.global.f32 	%f28, [%rd46+-20];
	fma.rn.f32 	%f29, %f27, %f28, %f26;
	ld.global.f32 	%f30, [%rd47+-16];
	ld.global.f32 	%f31, [%rd46+-16];
	fma.rn.f32 	%f32, %f30, %f31, %f29;
	ld.global.f32 	%f33, [%rd47+-12];
	ld.global.f32 	%f34, [%rd46+-12];
	fma.rn.f32 	%f35, %f33, %f34, %f32;
	ld.global.f32 	%f36, [%rd47+-8];
	ld.global.f32 	%f37, [%rd46+-8];
	fma.rn.f32 	%f38, %f36, %f37, %f35;
	ld.global.f32 	%f39, [%rd47+-4];
	ld.global.f32 	%f40, [%rd46+-4];
	fma.rn.f32 	%f41, %f39, %f40, %f38;
	ld.global.f32 	%f42, [%rd47];
	ld.global.f32 	%f43, [%rd46];
	fma.rn.f32 	%f44, %f42, %f43, %f41;
	ld.global.f32 	%f45, [%rd47+4];
	ld.global.f32 	%f46, [%rd46+4];
	fma.rn.f32 	%f47, %f45, %f46, %f44;
	ld.global.f32 	%f48, [%rd47+8];
	ld.global.f32 	%f49, [%rd46+8];
	fma.rn.f32 	%f50, %f48, %f49, %f47;
	ld.global.f32 	%f51, [%rd47+12];
	ld.global.f32 	%f52, [%rd46+12];
	fma.rn.f32 	%f53, %f51, %f52, %f50;
	ld.global.f32 	%f54, [%rd47+16];
	ld.global.f32 	%f55, [%rd46+16];
	fma.rn.f32 	%f56, %f54, %f55, %f53;
	ld.global.f32 	%f57, [%rd47+20];
	ld.global.f32 	%f58, [%rd46+20];
	fma.rn.f32 	%f59, %f57, %f58, %f56;
	ld.global.f32 	%f60, [%rd47+24];
	ld.global.f32 	%f61, [%rd46+24];
	fma.rn.f32 	%f62, %f60, %f61, %f59;
	ld.global.f32 	%f63, [%rd47+28];
	ld.global.f32 	%f64, [%rd46+28];
	fma.rn.f32 	%f116, %f63, %f64, %f62;
	add.s32 	%r23, %r23, 16;
	add.s64 	%rd47, %rd47, 64;
	add.s64 	%rd46, %rd46, 64;
	setp.ne.s32 	%p3, %r23, 0;
	@%p3 bra 	$L__BB5_3;
$L__BB5_4:
	setp.eq.s32 	%p4, %r3, 0;
	@%p4 bra 	$L__BB5_13;
	and.b32  	%r9, %r18, 7;
	setp.lt.u32 	%p5, %r3, 8;
	@%p5 bra 	$L__BB5_7;
	cvt.u64.u32 	%rd21, %r25;
	mul.wide.u32 	%rd22, %r25, 4;
	add.s64 	%rd23, %rd2, %rd22;
	ld.global.f32 	%f66, [%rd23];
	add.s32 	%r20, %r25, %r2;
	mul.wide.u32 	%rd24, %r20, 4;
	add.s64 	%rd25, %rd1, %rd24;
	ld.global.f32 	%f67, [%rd25];
	fma.rn.f32 	%f68, %f66, %f67, %f116;
	ld.global.f32 	%f69, [%rd23+4];
	cvt.u64.u32 	%rd26, %r2;
	add.s64 	%rd27, %rd21, %rd26;
	shl.b64 	%rd28, %rd27, 2;
	add.s64 	%rd29, %rd1, %rd28;
	ld.global.f32 	%f70, [%rd29+4];
	fma.rn.f32 	%f71, %f69, %f70, %f68;
	ld.global.f32 	%f72, [%rd23+8];
	ld.global.f32 	%f73, [%rd29+8];
	fma.rn.f32 	%f74, %f72, %f73, %f71;
	ld.global.f32 	%f75, [%rd23+12];
	ld.global.f32 	%f76, [%rd29+12];
	fma.rn.f32 	%f77, %f75, %f76, %f74;
	ld.global.f32 	%f78, [%rd23+16];
	ld.global.f32 	%f79, [%rd29+16];
	fma.rn.f32 	%f80, %f78, %f79, %f77;
	ld.global.f32 	%f81, [%rd23+20];
	ld.global.f32 	%f82, [%rd29+20];
	fma.rn.f32 	%f83, %f81, %f82, %f80;
	ld.global.f32 	%f84, [%rd23+24];
	ld.global.f32 	%f85, [%rd29+24];
	fma.rn.f32 	%f86, %f84, %f85, %f83;
	ld.global.f32 	%f87, [%rd23+28];
	ld.global.f32 	%f88, [%rd29+28];
	fma.rn.f32 	%f116, %f87, %f88, %f86;
	add.s32 	%r25, %r25, 8;
$L__BB5_7:
	setp.eq.s32 	%p6, %r9, 0;
	@%p6 bra 	$L__BB5_13;
	and.b32  	%r12, %r18, 3;
	setp.lt.u32 	%p7, %r9, 4;
	@%p7 bra 	$L__BB5_10;
	cvt.u64.u32 	%rd30, %r25;
	mul.wide.u32 	%rd31, %r25, 4;
	add.s64 	%rd32, %rd2, %rd31;
	ld.global.f32 	%f90, [%rd32];
	add.s32 	%r21, %r25, %r2;
	mul.wide.u32 	%rd33, %r21, 4;
	add.s64 	%rd34, %rd1, %rd33;
	ld.global.f32 	%f91, [%rd34];
	fma.rn.f32 	%f92, %f90, %f91, %f116;
	ld.global.f32 	%f93, [%rd32+4];
	cvt.u64.u32 	%rd35, %r2;
	add.s64 	%rd36, %rd30, %rd35;
	shl.b64 	%rd37, %rd36, 2;
	add.s64 	%rd38, %rd1, %rd37;
	ld.global.f32 	%f94, [%rd38+4];
	fma.rn.f32 	%f95, %f93, %f94, %f92;
	ld.global.f32 	%f96, [%rd32+8];
	ld.global.f32 	%f97, [%rd38+8];
	fma.rn.f32 	%f98, %f96, %f97, %f95;
	ld.global.f32 	%f99, [%rd32+12];
	ld.global.f32 	%f100, [%rd38+12];
	fma.rn.f32 	%f116, %f99, %f100, %f98;
	add.s32 	%r25, %r25, 4;
$L__BB5_10:
	setp.eq.s32 	%p8, %r12, 0;
	@%p8 bra 	$L__BB5_13;
	add.s32 	%r22, %r25, %r2;
	mul.wide.u32 	%rd39, %r22, 4;
	add.s64 	%rd49, %rd1, %rd39;
	mul.wide.u32 	%rd40, %r25, 4;
	add.s64 	%rd48, %rd2, %rd40;
	neg.s32 	%r27, %r12;
$L__BB5_12:
	.pragma "nounroll";
	ld.global.f32 	%f101, [%rd48];
	ld.global.f32 	%f102, [%rd49];
	fma.rn.f32 	%f116, %f101, %f102, %f116;
	add.s64 	%rd49, %rd49, 4;
	add.s64 	%rd48, %rd48, 4;
	add.s32 	%r27, %r27, 1;
	setp.ne.s32 	%p9, %r27, 0;
	@%p9 bra 	$L__BB5_12;
$L__BB5_13:
	cvta.to.global.u64 	%rd41, %rd15;
	cvta.to.global.u64 	%rd42, %rd16;
	mul.wide.u32 	%rd43, %r1, 4;
	add.s64 	%rd44, %rd41, %rd43;
	ld.global.f32 	%f103, [%rd44];
	add.f32 	%f104, %f116, %f103;
	setp.eq.s16 	%p10, %rs1, 1;
	setp.lt.f32 	%p11, %f104, 0f00000000;
	selp.f32 	%f106, 0f00000000, %f104, %p11;
	selp.f32 	%f107, %f106, %f104, %p10;
	add.s64 	%rd45, %rd42, %rd43;
	st.global.f32 	[%rd45], %f107;
	ret;

}
.func  (.param .b64 func_retval0) __internal_accurate_pow(
	.param .b64 __internal_accurate_pow_param_0
)
{
	.reg .pred 	%p<8>;
	.reg .b32 	%r<49>;
	.reg .b32 	%f<3>;
	.reg .b64 	%fd<109>;

	ld.param.f64 	%fd10, [__internal_accurate_pow_param_0];
	{
	.reg .b32 %temp; 
	mov.b64 	{%temp, %r46}, %fd10;
	}
	{
	.reg .b32 %temp; 
	mov.b64 	{%r45, %temp}, %fd10;
	}
	shr.u32 	%r47, %r46, 20;
	setp.gt.u32 	%p1, %r46, 1048575;
	@%p1 bra 	$L__BB6_2;
	mul.f64 	%fd11, %fd10, 0d4350000000000000;
	{
	.reg .b32 %temp; 
	mov.b64 	{%temp, %r46}, %fd11;
	}
	{
	.reg .b32 %temp; 
	mov.b64 	{%r45, %temp}, %fd11;
	}
	shr.u32 	%r16, %r46, 20;
	add.s32 	%r47, %r16, -54;
$L__BB6_2:
	add.s32 	%r48, %r47, -1023;
	and.b32  	%r17, %r46, -2146435073;
	or.b32  	%r18, %r17, 1072693248;
	mov.b64 	%fd107, {%r45, %r18};
	setp.lt.u32 	%p2, %r18, 1073127583;
	@%p2 bra 	$L__BB6_4;
	{
	.reg .b32 %temp; 
	mov.b64 	{%r19, %temp}, %fd107;
	}
	{
	.reg .b32 %temp; 
	mov.b64 	{%temp, %r20}, %fd107;
	}
	add.s32 	%r21, %r20, -1048576;
	mov.b64 	%fd107, {%r19, %r21};
	add.s32 	%r48, %r47, -1022;
$L__BB6_4:
	add.f64 	%fd12, %fd107, 0dBFF0000000000000;
	add.f64 	%fd13, %fd107, 0d3FF0000000000000;
	rcp.approx.ftz.f64 	%fd14, %fd13;
	neg.f64 	%fd15, %fd13;
	fma.rn.f64 	%fd16, %fd15, %fd14, 0d3FF0000000000000;
	fma.rn.f64 	%fd17, %fd16, %fd16, %fd16;
	fma.rn.f64 	%fd18, %fd17, %fd14, %fd14;
	mul.f64 	%fd19, %fd12, %fd18;
	fma.rn.f64 	%fd20, %fd12, %fd18, %fd19;
	mul.f64 	%fd21, %fd20, %fd20;
	fma.rn.f64 	%fd22, %fd21, 0d3EB0F5FF7D2CAFE2, 0d3ED0F5D241AD3B5A;
	fma.rn.f64 	%fd23, %fd22, %fd21, 0d3EF3B20A75488A3F;
	fma.rn.f64 	%fd24, %fd23, %fd21, 0d3F1745CDE4FAECD5;
	fma.rn.f64 	%fd25, %fd24, %fd21, 0d3F3C71C7258A578B;
	fma.rn.f64 	%fd26, %fd25, %fd21, 0d3F6249249242B910;
	fma.rn.f64 	%fd27, %fd26, %fd21, 0d3F89999999999DFB;
	sub.f64 	%fd28, %fd12, %fd20;
	add.f64 	%fd29, %fd28, %fd28;
	neg.f64 	%fd30, %fd20;
	fma.rn.f64 	%fd31, %fd30, %fd12, %fd29;
	mul.f64 	%fd32, %fd18, %fd31;
	fma.rn.f64 	%fd33, %fd21, %fd27, 0d3FB5555555555555;
	mov.f64 	%fd34, 0d3FB5555555555555;
	sub.f64 	%fd35, %fd34, %fd33;
	fma.rn.f64 	%fd36, %fd21, %fd27, %fd35;
	add.f64 	%fd37, %fd36, 0dBC46A4CB00B9E7B0;
	add.f64 	%fd38, %fd33, %fd37;
	sub.f64 	%fd39, %fd33, %fd38;
	add.f64 	%fd40, %fd37, %fd39;
	mul.rn.f64 	%fd41, %fd20, %fd20;
	neg.f64 	%fd42, %fd41;
	fma.rn.f64 	%fd43, %fd20, %fd20, %fd42;
	{
	.reg .b32 %temp; 
	mov.b64 	{%r22, %temp}, %fd32;
	}
	{
	.reg .b32 %temp; 
	mov.b64 	{%temp, %r23}, %fd32;
	}
	add.s32 	%r24, %r23, 1048576;
	mov.b64 	%fd44, {%r22, %r24};
	fma.rn.f64 	%fd45, %fd20, %fd44, %fd43;
	mul.rn.f64 	%fd46, %fd41, %fd20;
	neg.f64 	%fd47, %fd46;
	fma.rn.f64 	%fd48, %fd41, %fd20, %fd47;
	fma.rn.f64 	%fd49, %fd41, %fd32, %fd48;
	fma.rn.f64 	%fd50, %fd45, %fd20, %fd49;
	mul.rn.f64 	%fd51, %fd38, %fd46;
	neg.f64 	%fd52, %fd51;
	fma.rn.f64 	%fd53, %fd38, %fd46, %fd52;
	fma.rn.f64 	%fd54, %fd38, %fd50, %fd53;
	fma.rn.f64 	%fd55, %fd40, %fd46, %fd54;
	add.f64 	%fd56, %fd51, %fd55;
	sub.f64 	%fd57, %fd51, %fd56;
	add.f64 	%fd58, %fd55, %fd57;
	add.f64 	%fd59, %fd20, %fd56;
	sub.f64 	%fd60, %fd20, %fd59;
	add.f64 	%fd61, %fd56, %fd60;
	add.f64 	%fd62, %fd58, %fd61;
	add.f64 	%fd63, %fd32, %fd62;
	add.f64 	%fd64, %fd59, %fd63;
	sub.f64 	%fd65, %fd59, %fd64;
	add.f64 	%fd66, %fd63, %fd65;
	xor.b32  	%r25, %r48, -2147483648;
	mov.b32 	%r26, 1127219200;
	mov.b64 	%fd67, {%r25, %r26};
	mov.b32 	%r27, -2147483648;
	mov.b64 	%fd68, {%r27, %r26};
	sub.f64 	%fd69, %fd67, %fd68;
	fma.rn.f64 	%fd70, %fd69, 0d3FE62E42FEFA39EF, %fd64;
	fma.rn.f64 	%fd71, %fd69, 0dBFE62E42FEFA39EF, %fd70;
	sub.f64 	%fd72, %fd71, %fd64;
	sub.f64 	%fd73, %fd66, %fd72;
	fma.rn.f64 	%fd74, %fd69, 0d3C7ABC9E3B39803F, %fd73;
	add.f64 	%fd75, %fd70, %fd74;
	sub.f64 	%fd76, %fd70, %fd75;
	add.f64 	%fd77, %fd74, %fd76;
	mov.f64 	%fd78, 0d4000000000000000;
	{
	.reg .b32 %temp; 
	mov.b64 	{%temp, %r28}, %fd78;
	}
	{
	.reg .b32 %temp; 
	mov.b64 	{%r29, %temp}, %fd78;
	}
	shl.b32 	%r30, %r28, 1;
	setp.gt.u32 	%p3, %r30, -33554433;
	and.b32  	%r31, %r28, -15728641;
	selp.b32 	%r32, %r31, %r28, %p3;
	mov.b64 	%fd79, {%r29, %r32};
	mul.rn.f64 	%fd80, %fd75, %fd79;
	neg.f64 	%fd81, %fd80;
	fma.rn.f64 	%fd82, %fd75, %fd79, %fd81;
	fma.rn.f64 	%fd83, %fd77, %fd79, %fd82;
	add.f64 	%fd4, %fd80, %fd83;
	sub.f64 	%fd84, %fd80, %fd4;
	add.f64 	%fd5, %fd83, %fd84;
	fma.rn.f64 	%fd85, %fd4, 0d3FF71547652B82FE, 0d4338000000000000;
	{
	.reg .b32 %temp; 
	mov.b64 	{%r13, %temp}, %fd85;
	}
	mov.f64 	%fd86, 0dC338000000000000;
	add.rn.f64 	%fd87, %fd85, %fd86;
	fma.rn.f64 	%fd88, %fd87, 0dBFE62E42FEFA39EF, %fd4;
	fma.rn.f64 	%fd89, %fd87, 0dBC7ABC9E3B39803F, %fd88;
	fma.rn.f64 	%fd90, %fd89, 0d3E5ADE1569CE2BDF, 0d3E928AF3FCA213EA;
	fma.rn.f64 	%fd91, %fd90, %fd89, 0d3EC71DEE62401315;
	fma.rn.f64 	%fd92, %fd91, %fd89, 0d3EFA01997C89EB71;
	fma.rn.f64 	%fd93, %fd92, %fd89, 0d3F2A01A014761F65;
	fma.rn.f64 	%fd94, %fd93, %fd89, 0d3F56C16C1852B7AF;
	fma.rn.f64 	%fd95, %fd94, %fd89, 0d3F81111111122322;
	fma.rn.f64 	%fd96, %fd95, %fd89, 0d3FA55555555502A1;
	fma.rn.f64 	%fd97, %fd96, %fd89, 0d3FC5555555555511;
	fma.rn.f64 	%fd98, %fd97, %fd89, 0d3FE000000000000B;
	fma.rn.f64 	%fd99, %fd98, %fd89, 0d3FF0000000000000;
	fma.rn.f64 	%fd100, %fd99, %fd89, 0d3FF0000000000000;
	{
	.reg .b32 %temp; 
	mov.b64 	{%r14, %temp}, %fd100;
	}
	{
	.reg .b32 %temp; 
	mov.b64 	{%temp, %r15}, %fd100;
	}
	shl.b32 	%r33, %r13, 20;
	add.s32 	%r34, %r33, %r15;
	mov.b64 	%fd108, {%r14, %r34};
	{
	.reg .b32 %temp; 
	mov.b64 	{%temp, %r35}, %fd4;
	}
	mov.b32 	%f2, %r35;
	abs.f32 	%f1, %f2;
	setp.lt.f32 	%p4, %f1, 0f4086232B;
	@%p4 bra 	$L__BB6_7;
	setp.lt.f64 	%p5, %fd4, 0d0000000000000000;
	add.f64 	%fd101, %fd4, 0d7FF0000000000000;
	selp.f64 	%fd108, 0d0000000000000000, %fd101, %p5;
	setp.geu.f32 	%p6, %f1, 0f40874800;
	@%p6 bra 	$L__BB6_7;
	shr.u32 	%r36, %r13, 31;
	add.s32 	%r37, %r13, %r36;
	shr.s32 	%r38, %r37, 1;
	shl.b32 	%r39, %r38, 20;
	add.s32 	%r40, %r15, %r39;
	mov.b64 	%fd102, {%r14, %r40};
	sub.s32 	%r41, %r13, %r38;
	shl.b32 	%r42, %r41, 20;
	add.s32 	%r43, %r42, 1072693248;
	mov.b32 	%r44, 0;
	mov.b64 	%fd103, {%r44, %r43};
	mul.f64 	%fd108, %fd103, %fd102;
$L__BB6_7:
	abs.f64 	%fd104, %fd108;
	setp.eq.f64 	%p7, %fd104, 0d7FF0000000000000;
	fma.rn.f64 	%fd105, %fd108, %fd5, %fd108;
	selp.f64 	%fd106, %fd108, %fd105, %p7;
	st.param.f64 	[func_retval0], %fd106;
	ret;

}


// ===== COMPILED SASS (sm_100) =====

	.target	sm_100

	.elftype	@"ET_EXEC"


//--------------------- .note.nv.tkinfo           --------------------------
	.section	.note.nv.tkinfo,"",@"SHT_NOTE"
	.sectionflags	@"SHF_NOTE_NV_TKINFO"
	.tkinfo
        /*0018*/ 	.word	0x00000002
        /*0030*/ 	.string	""
        /*0030*/ 	.string	"ptxas"
        /*0030*/ 	.string	"Cuda compilation tools, release 13.0, V13.0.88"
        /*0030*/ 	.string	"Build cuda_13.0.r13.0/compiler.36424714_0"
        /*0030*/ 	.string	"-arch sm_100 -m 64 "



//--------------------- .note.nv.cuinfo           --------------------------
	.section	.note.nv.cuinfo,"",@"SHT_NOTE"
	.sectionflags	@"SHF_NOTE_NV_CUINFO"
        /*0018*/ 	.short	0x0002
        /*001a*/ 	.short	0x0064
        /*001c*/ 	.short	0x0082
	.zero		2


//--------------------- .nv.info                  --------------------------
	.section	.nv.info,"",@"SHT_CUDA_INFO"
	.align	4


	//----- nvinfo : EIATTR_REGCOUNT
	.align		4
        /*0000*/ 	.byte	0x04, 0x2f
        /*0002*/ 	.short	(.L_1 - .L_0)
	.align		4
.L_0:
        /*0004*/ 	.word	index@(_Z9first_jjbPfS_S_S_iiiiii)
        /*0008*/ 	.word	0x00000038


	//----- nvinfo : EIATTR_FRAME_SIZE
	.align		4
.L_1:
        /*000c*/ 	.byte	0x04, 0x11
        /*000e*/ 	.short	(.L_3 - .L_2)
	.align		4
.L_2:
        /*0010*/ 	.word	index@(_Z9first_jjbPfS_S_S_iiiiii)
        /*0014*/ 	.word	0x00000000


	//----- nvinfo : EIATTR_REGCOUNT
	.align		4
.L_3:
        /*0018*/ 	.byte	0x04, 0x2f
        /*001a*/ 	.short	(.L_5 - .L_4)
	.align		4
.L_4:
        /*001c*/ 	.word	index@(_Z8conv_jjbPfS_S_S_iiiiii)
        /*0020*/ 	.word	0x00000020


	//----- nvinfo : EIATTR_FRAME_SIZE
	.align		4
.L_5:
        /*0024*/ 	.byte	0x04, 0x11
        /*0026*/ 	.short	(.L_7 - .L_6)
	.align		4
.L_6:
        /*0028*/ 	.word	index@(_Z8conv_jjbPfS_S_S_iiiiii)
        /*002c*/ 	.word	0x00000000


	//----- nvinfo : EIATTR_REGCOUNT
	.align		4
.L_7:
        /*0030*/ 	.byte	0x04, 0x2f
        /*0032*/ 	.short	(.L_9 - .L_8)
	.align		4
.L_8:
        /*0034*/ 	.word	index@(_Z14conv_split_jjbPfS_S_S_iiiiiiii)
        /*0038*/ 	.word	0x00000020


	//----- nvinfo : EIATTR_FRAME_SIZE
	.align		4
.L_9:
        /*003c*/ 	.byte	0x04, 0x11
        /*003e*/ 	.short	(.L_11 - .L_10)
	.align		4
.L_10:
        /*0040*/ 	.word	index@(_Z14conv_split_jjbPfS_S_S_iiiiiiii)
        /*0044*/ 	.word	0x00000000


	//----- nvinfo : EIATTR_REGCOUNT
	.align		4
.L_11:
        /*0048*/ 	.byte	0x04, 0x2f
        /*004a*/ 	.short	(.L_13 - .L_12)
	.align		4
.L_12:
        /*004c*/ 	.word	index@(_Z8norm_jjbPfS_ffii)
        /*0050*/ 	.word	0x00000022


	//----- nvinfo : EIATTR_FRAME_SIZE
	.align		4
.L_13:
        /*0054*/ 	.byte	0x04, 0x11
        /*0056*/ 	.short	(.L_15 - .L_14)
	.align		4
.L_14:
        /*0058*/ 	.word	index@($_Z8norm_jjbPfS_ffii$__internal_accurate_pow)
        /*005c*/ 	.word	0x00000000


	//----- nvinfo : EIATTR_FRAME_SIZE
	.align		4
.L_15:
        /*0060*/ 	.byte	0x04, 0x11
        /*0062*/ 	.short	(.L_17 - .L_16)
	.align		4
.L_16:
        /*0064*/ 	.word	index@($__internal_0_$__cuda_sm3x_div_rn_noftz_f32_slowpath)
        /*0068*/ 	.word	0x00000000


	//----- nvinfo : EIATTR_FRAME_SIZE
	.align		4
.L_17:
        /*006c*/ 	.byte	0x04, 0x11
        /*006e*/ 	.short	(.L_19 - .L_18)
	.align		4
.L_18:
        /*0070*/ 	.word	index@(_Z8norm_jjbPfS_ffii)
        /*0074*/ 	.word	0x00000000


	//----- nvinfo : EIATTR_REGCOUNT
	.align		4
.L_19:
        /*0078*/ 	.byte	0x04, 0x2f
        /*007a*/ 	.short	(.L_21 - .L_20)
	.align		4
.L_20:
        /*007c*/ 	.word	index@(_Z7max_jjbPfS_iiiii)
        /*0080*/ 	.word	0x00000020


	//----- nvinfo : EIATTR_FRAME_SIZE
	.align		4
.L_21:
        /*0084*/ 	.byte	0x04, 0x11
        /*0086*/ 	.short	(.L_23 - .L_22)
	.align		4
.L_22:
        /*0088*/ 	.word	index@(_Z7max_jjbPfS_iiiii)
        /*008c*/ 	.word	0x00000000


	//----- nvinfo : EIATTR_REGCOUNT
	.align		4
.L_23:
        /*0090*/ 	.byte	0x04, 0x2f
        /*0092*/ 	.short	(.L_25 - .L_24)
	.align		4
.L_24:
        /*0094*/ 	.word	index@(_Z6fc_jjbPfS_S_S_ib)
        /*0098*/ 	.word	0x0000001e


	//----- nvinfo : EIATTR_FRAME_SIZE
	.align		4
.L_25:
        /*009c*/ 	.byte	0x04, 0x11
        /*009e*/ 	.short	(.L_27 - .L_26)
	.align		4
.L_26:
        /*00a0*/ 	.word	index@(_Z6fc_jjbPfS_S_S_ib)
        /*00a4*/ 	.word	0x00000000


	//----- nvinfo : EIATTR_MIN_STACK_SIZE
	.align		4
.L_27:
        /*00a8*/ 	.byte	0x04, 0x12
        /*00aa*/ 	.short	(.L_29 - .L_28)
	.align		4
.L_28:
        /*00ac*/ 	.word	index@(_Z6fc_jjbPfS_S_S_ib)
        /*00b0*/ 	.word	0x00000000


	//----- nvinfo : EIATTR_MIN_STACK_SIZE
	.align		4
.L_29:
        /*00b4*/ 	.byte	0x04, 0x12
        /*00b6*/ 	.short	(.L_31 - .L_30)
	.align		4
.L_30:
        /*00b8*/ 	.word	index@(_Z7max_jjbPfS_iiiii)
        /*00bc*/ 	.word	0x00000000


	//----- nvinfo : EIATTR_MIN_STACK_SIZE
	.align		4
.L_31:
        /*00c0*/ 	.byte	0x04, 0x12
        /*00c2*/ 	.short	(.L_33 - .L_32)
	.align		4
.L_32:
        /*00c4*/ 	.word	index@(_Z8norm_jjbPfS_ffii)
        /*00c8*/ 	.word	0x00000000


	//----- nvinfo : EIATTR_MIN_STACK_SIZE
	.align		4
.L_33:
        /*00cc*/ 	.byte	0x04, 0x12
        /*00ce*/ 	.short	(.L_35 - .L_34)
	.align		4
.L_34:
        /*00d0*/ 	.word	index@(_Z14conv_split_jjbPfS_S_S_iiiiiiii)
        /*00d4*/ 	.word	0x00000000


	//----- nvinfo : EIATTR_MIN_STACK_SIZE
	.align		4
.L_35:
        /*00d8*/ 	.byte	0x04, 0x12
        /*00da*/ 	.short	(.L_37 - .L_36)
	.align		4
.L_36:
        /*00dc*/ 	.word	index@(_Z8conv_jjbPfS_S_S_iiiiii)
        /*00e0*/ 	.word	0x00000000


	//----- nvinfo : EIATTR_MIN_STACK_SIZE
	.align		4
.L_37:
        /*00e4*/ 	.byte	0x04, 0x12
        /*00e6*/ 	.short	(.L_39 - .L_38)
	.align		4
.L_38:
        /*00e8*/ 	.word	index@(_Z9first_jjbPfS_S_S_iiiiii)
        /*00ec*/ 	.word	0x00000000
.L_39:


//--------------------- .nv.compat                --------------------------
	.section	.nv.compat,"",@"SHT_CUDA_COMPAT_INFO"
	.align	4
        /*0000*/ 	.byte	0x02, 0x09, 0x00, 0x00, 0x02, 0x02, 0x01, 0x00, 0x02, 0x05, 0x05, 0x00, 0x03, 0x07, 0x01, 0x01
        /*0010*/ 	.byte	0x02, 0x03, 0x00, 0x00, 0x02, 0x06, 0x01, 0x00, 0x04, 0x0b, 0x08, 0x00, 0x01, 0x00, 0x00, 0x00
        /*0020*/ 	.byte	0x00, 0x00, 0x00, 0x00


//--------------------- .nv.info._Z6fc_jjbPfS_S_S_ib --------------------------
	.section	.nv.info._Z6fc_jjbPfS_S_S_ib,"",@"SHT_CUDA_INFO"
	.sectionflags	@""
	.align	4


	//----- nvinfo : EIATTR_CUDA_API_VERSION
	.align		4
        /*0000*/ 	.byte	0x04, 0x37
        /*0002*/ 	.short	(.L_41 - .L_40)
.L_40:
        /*0004*/ 	.word	0x00000082


	//----- nvinfo : EIATTR_KPARAM_INFO
	.align		4
.L_41:
        /*0008*/ 	.byte	0x04, 0x17
        /*000a*/ 	.short	(.L_43 - .L_42)
.L_42:
        /*000c*/ 	.word	0x00000000
        /*0010*/ 	.short	0x0005
        /*0012*/ 	.short	0x0024
        /*0014*/ 	.byte	0x00, 0xf0, 0x05, 0x00


	//----- nvinfo : EIATTR_KPARAM_INFO
	.align		4
.L_43:
        /*0018*/ 	.byte	0x04, 0x17
        /*001a*/ 	.short	(.L_45 - .L_44)
.L_44:
        /*001c*/ 	.word	0x00000000
        /*0020*/ 	.short	0x0004
        /*0022*/ 	.short	0x0020
        /*0024*/ 	.byte	0x00, 0xf0, 0x11, 0x00


	//----- nvinfo : EIATTR_KPARAM_INFO
	.align		4
.L_45:
        /*0028*/ 	.byte	0x04, 0x17
        /*002a*/ 	.short	(.L_47 - .L_46)
.L_46:
        /*002c*/ 	.word	0x00000000
        /*0030*/ 	.short	0x0003
        /*0032*/ 	.short	0x0018
        /*0034*/ 	.byte	0x00, 0xf5, 0x21, 0x00


	//----- nvinfo : EIATTR_KPARAM_INFO
	.align		4
.L_47:
        /*0038*/ 	.byte	0x04, 0x17
        /*003a*/ 	.short	(.L_49 - .L_48)
.L_48:
        /*003c*/ 	.word	0x00000000
        /*0040*/ 	.short	0x0002
        /*0042*/ 	.short	0x0010
        /*0044*/ 	.byte	0x00, 0xf5, 0x21, 0x00


	//----- nvinfo : EIATTR_KPARAM_INFO
	.align		4
.L_49:
        /*0048*/ 	.byte	0x04, 0x17
        /*004a*/ 	.short	(.L_51 - .L_50)
.L_50:
        /*004c*/ 	.word	0x00000000
        /*0050*/ 	.short	0x0001
        /*0052*/ 	.short	0x0008
        /*0054*/ 	.byte	0x00, 0xf5, 0x21, 0x00


	//----- nvinfo : EIATTR_KPARAM_INFO
	.align		4
.L_51:
        /*0058*/ 	.byte	0x04, 0x17
        /*005a*/ 	.short	(.L_53 - .L_52)
.L_52:
        /*005c*/ 	.word	0x00000000
        /*0060*/ 	.short	0x0000
        /*0062*/ 	.short	0x0000
        /*0064*/ 	.byte	0x00, 0xf5, 0x21, 0x00


	//----- nvinfo : EIATTR_SPARSE_MMA_MASK
	.align		4
.L_53:
        /*0068*/ 	.byte	0x03, 0x50
        /*006a*/ 	.short	0x0000


	//----- nvinfo : EIATTR_MAXREG_COUNT
	.align		4
        /*006c*/ 	.byte	0x03, 0x1b
        /*006e*/ 	.short	0x00ff


	//----- nvinfo : EIATTR_MERCURY_ISA_VERSION
	.align		4
        /*0070*/ 	.byte	0x03, 0x5f
        /*0072*/ 	.short	0x0101


	//----- nvinfo : EIATTR_VRC_CTA_INIT_COUNT
	.align		4
        /*0074*/ 	.byte	0x02, 0x4a
	.zero		1
	.zero		1


	//----- nvinfo : EIATTR_EXIT_INSTR_OFFSETS
	.align		4
        /*0078*/ 	.byte	0x04, 0x1c
        /*007a*/ 	.short	(.L_55 - .L_54)


	//   ....[0]....
.L_54:
        /*007c*/ 	.word	0x00000ba0


	//----- nvinfo : EIATTR_CBANK_PARAM_SIZE
	.align		4
.L_55:
        /*0080*/ 	.byte	0x03, 0x19
        /*0082*/ 	.short	0x0025


	//----- nvinfo : EIATTR_PARAM_CBANK
	.align		4
        /*0084*/ 	.byte	0x04, 0x0a
        /*0086*/ 	.short	(.L_57 - .L_56)
	.align		4
.L_56:
        /*0088*/ 	.word	index@(.nv.constant0._Z6fc_jjbPfS_S_S_ib)
        /*008c*/ 	.short	0x0380
        /*008e*/ 	.short	0x0025


	//----- nvinfo : EIATTR_SW_WAR
	.align		4
.L_57:
        /*0090*/ 	.byte	0x04, 0x36
        /*0092*/ 	.short	(.L_59 - .L_58)
.L_58:
        /*0094*/ 	.word	0x00000008
.L_59:


//--------------------- .nv.info._Z7max_jjbPfS_iiiii --------------------------
	.section	.nv.info._Z7max_jjbPfS_iiiii,"",@"SHT_CUDA_INFO"
	.sectionflags	@""
	.align	4


	//----- nvinfo : EIATTR_CUDA_API_VERSION
	.align		4
        /*0000*/ 	.byte	0x04, 0x37
        /*0002*/ 	.short	(.L_61 - .L_60)
.L_60:
        /*0004*/ 	.word	0x00000082


	//----- nvinfo : EIATTR_KPARAM_INFO
	.align		4
.L_61:
        /*0008*/ 	.byte	0x04, 0x17
        /*000a*/ 	.short	(.L_63 - .L_62)
.L_62:
        /*000c*/ 	.word	0x00000000
        /*0010*/ 	.short	0x0006
        /*0012*/ 	.short	0x0020
        /*0014*/ 	.byte	0x00, 0xf0, 0x11, 0x00


	//----- nvinfo : EIATTR_KPARAM_INFO
	.align		4
.L_63:
        /*0018*/ 	.byte	0x04, 0x17
        /*001a*/ 	.short	(.L_65 - .L_64)
.L_64:
        /*001c*/ 	.word	0x00000000
        /*0020*/ 	.short	0x0005
        /*0022*/ 	.short	0x001c
        /*0024*/ 	.byte	0x00, 0xf0, 0x11, 0x00


	//----- nvinfo : EIATTR_KPARAM_INFO
	.align		4
.L_65:
        /*0028*/ 	.byte	0x04, 0x17
        /*002a*/ 	.short	(.L_67 - .L_66)
.L_66:
        /*002c*/ 	.word	0x00000000
        /*0030*/ 	.short	0x0004
        /*0032*/ 	.short	0x0018
        /*0034*/ 	.byte	0x00, 0xf0, 0x11, 0x00


	//----- nvinfo : EIATTR_KPARAM_INFO
	.align		4
.L_67:
        /*0038*/ 	.byte	0x04, 0x17
        /*003a*/ 	.short	(.L_69 - .L_68)
.L_68:
        /*003c*/ 	.word	0x00000000
        /*0040*/ 	.short	0x0003
        /*0042*/ 	.short	0x0014
        /*0044*/ 	.byte	0x00, 0xf0, 0x11, 0x00


	//----- nvinfo : EIATTR_KPARAM_INFO
	.align		4
.L_69:
        /*0048*/ 	.byte	0x04, 0x17
        /*004a*/ 	.short	(.L_71 - .L_70)
.L_70:
        /*004c*/ 	.word	0x00000000
        /*0050*/ 	.short	0x0002
        /*0052*/ 	.short	0x0010
        /*0054*/ 	.byte	0x00, 0xf0, 0x11, 0x00


	//----- nvinfo : EIATTR_KPARAM_INFO
	.align		4
.L_71:
        /*0058*/ 	.byte	0x04, 0x17
        /*005a*/ 	.short	(.L_73 - .L_72)
.L_72:
        /*005c*/ 	.word	0x00000000
        /*0060*/ 	.short	0x0001
        /*0062*/ 	.short	0x0008
        /*0064*/ 	.byte	0x00, 0xf5, 0x21, 0x00


	//----- nvinfo : EIATTR_KPARAM_INFO
	.align		4
.L_73:
        /*0068*/ 	.byte	0x04, 0x17
        /*006a*/ 	.short	(.L_75 - .L_74)
.L_74:
        /*006c*/ 	.word	0x00000000
        /*0070*/ 	.short	0x0000
        /*0072*/ 	.short	0x0000
        /*0074*/ 	.byte	0x00, 0xf5, 0x21, 0x00


	//----- nvinfo : EIATTR_SPARSE_MMA_MASK
	.align		4
.L_75:
        /*0078*/ 	.byte	0x03, 0x50
        /*007a*/ 	.short	0x0000


	//----- nvinfo : EIATTR_MAXREG_COUNT
	.align		4
        /*007c*/ 	.byte	0x03, 0x1b
        /*007e*/ 	.short	0x00ff


	//----- nvinfo : EIATTR_MERCURY_ISA_VERSION
	.align		4
        /*0080*/ 	.byte	0x03, 0x5f
        /*0082*/ 	.short	0x0101


	//----- nvinfo : EIATTR_VRC_CTA_INIT_COUNT
	.align		4
        /*0084*/ 	.byte	0x02, 0x4a
	.zero		1
	.zero		1


	//----- nvinfo : EIATTR_EXIT_INSTR_OFFSETS
	.align		4
        /*0088*/ 	.byte	0x04, 0x1c
        /*008a*/ 	.short	(.L_77 - .L_76)


	//   ....[0]....
.L_76:
        /*008c*/ 	.word	0x00000e40


	//----- nvinfo : EIATTR_CRS_STACK_SIZE
	.align		4
.L_77:
        /*0090*/ 	.byte	0x04, 0x1e
        /*0092*/ 	.short	(.L_79 - .L_78)
.L_78:
        /*0094*/ 	.word	0x00000000


	//----- nvinfo : EIATTR_CBANK_PARAM_SIZE
	.align		4
.L_79:
        /*0098*/ 	.byte	0x03, 0x19
        /*009a*/ 	.short	0x0024


	//----- nvinfo : EIATTR_PARAM_CBANK
	.align		4
        /*009c*/ 	.byte	0x04, 0x0a
        /*009e*/ 	.short	(.L_81 - .L_80)
	.align		4
.L_80:
        /*00a0*/ 	.word	index@(.nv.constant0._Z7max_jjbPfS_iiiii)
        /*00a4*/ 	.short	0x0380
        /*00a6*/ 	.short	0x0024


	//----- nvinfo : EIATTR_SW_WAR
	.align		4
.L_81:
        /*00a8*/ 	.byte	0x04, 0x36
        /*00aa*/ 	.short	(.L_83 - .L_82)
.L_82:
        /*00ac*/ 	.word	0x00000008
.L_83:


//--------------------- .nv.info._Z8norm_jjbPfS_ffii --------------------------
	.section	.nv.info._Z8norm_jjbPfS_ffii,"",@"SHT_CUDA_INFO"
	.sectionflags	@""
	.align	4


	//----- nvinfo : EIATTR_CUDA_API_VERSION
	.align		4
        /*0000*/ 	.byte	0x04, 0x37
        /*0002*/ 	.short	(.L_85 - .L_84)
.L_84:
        /*0004*/ 	.word	0x00000082


	//----- nvinfo : EIATTR_KPARAM_INFO
	.align		4
.L_85:
        /*0008*/ 	.byte	0x04, 0x17
        /*000a*/ 	.short	(.L_87 - .L_86)
.L_86:
        /*000c*/ 	.word	0x00000000
        /*0010*/ 	.short	0x0005
        /*0012*/ 	.short	0x001c
        /*0014*/ 	.byte	0x00, 0xf0, 0x11, 0x00


	//----- nvinfo : EIATTR_KPARAM_INFO
	.align		4
.L_87:
        /*0018*/ 	.byte	0x04, 0x17
        /*001a*/ 	.short	(.L_89 - .L_88)
.L_88:
        /*001c*/ 	.word	0x00000000
        /*0020*/ 	.short	0x0004
        /*0022*/ 	.short	0x0018
        /*0024*/ 	.byte	0x00, 0xf0, 0x11, 0x00


	//----- nvinfo : EIATTR_KPARAM_INFO
	.align		4
.L_89:
        /*0028*/ 	.byte	0x04, 0x17
        /*002a*/ 	.short	(.L_91 - .L_90)
.L_90:
        /*002c*/ 	.word	0x00000000
        /*0030*/ 	.short	0x0003
        /*0032*/ 	.short	0x0014
        /*0034*/ 	.byte	0x00, 0xf0, 0x11, 0x00


	//----- nvinfo : EIATTR_KPARAM_INFO
	.align		4
.L_91:
        /*0038*/ 	.byte	0x04, 0x17
        /*003a*/ 	.short	(.L_93 - .L_92)
.L_92:
        /*003c*/ 	.word	0x00000000
        /*0040*/ 	.short	0x0002
        /*0042*/ 	.short	0x0010
        /*0044*/ 	.byte	0x00, 0xf0, 0x11, 0x00


	//----- nvinfo : EIATTR_KPARAM_INFO
	.align		4
.L_93:
        /*0048*/ 	.byte	0x04, 0x17
        /*004a*/ 	.short	(.L_95 - .L_94)
.L_94:
        /*004c*/ 	.word	0x00000000
        /*0050*/ 	.short	0x0001
        /*0052*/ 	.short	0x0008
        /*0054*/ 	.byte	0x00, 0xf5, 0x21, 0x00


	//----- nvinfo : EIATTR_KPARAM_INFO
	.align		4
.L_95:
        /*0058*/ 	.byte	0x04, 0x17
        /*005a*/ 	.short	(.L_97 - .L_96)
.L_96:
        /*005c*/ 	.word	0x00000000
        /*0060*/ 	.short	0x0000
        /*0062*/ 	.short	0x0000
        /*0064*/ 	.byte	0x00, 0xf5, 0x21, 0x00


	//----- nvinfo : EIATTR_SPARSE_MMA_MASK
	.align		4
.L_97:
        /*0068*/ 	.byte	0x03, 0x50
        /*006a*/ 	.short	0x0000


	//----- nvinfo : EIATTR_MAXREG_COUNT
	.align		4
        /*006c*/ 	.byte	0x03, 0x1b
        /*006e*/ 	.short	0x00ff


	//----- nvinfo : EIATTR_MERCURY_ISA_VERSION
	.align		4
        /*0070*/ 	.byte	0x03, 0x5f
        /*0072*/ 	.short	0x0101


	//----- nvinfo : EIATTR_VRC_CTA_INIT_COUNT
	.align		4
        /*0074*/ 	.byte	0x02, 0x4a
	.zero		1
	.zero		1


	//----- nvinfo : EIATTR_EXIT_INSTR_OFFSETS
	.align		4
        /*0078*/ 	.byte	0x04, 0x1c
        /*007a*/ 	.short	(.L_99 - .L_98)


	//   ....[0]....
.L_98:
        /*007c*/ 	.word	0x000015f0


	//----- nvinfo : EIATTR_CRS_STACK_SIZE
	.align		4
.L_99:
        /*0080*/ 	.byte	0x04, 0x1e
        /*0082*/ 	.short	(.L_101 - .L_100)
.L_100:
        /*0084*/ 	.word	0x00000000


	//----- nvinfo : EIATTR_CBANK_PARAM_SIZE
	.align		4
.L_101:
        /*0088*/ 	.byte	0x03, 0x19
        /*008a*/ 	.short	0x0020


	//----- nvinfo : EIATTR_PARAM_CBANK
	.align		4
        /*008c*/ 	.byte	0x04, 0x0a
        /*008e*/ 	.short	(.L_103 - .L_102)
	.align		4
.L_102:
        /*0090*/ 	.word	index@(.nv.constant0._Z8norm_jjbPfS_ffii)
        /*0094*/ 	.short	0x0380
        /*0096*/ 	.short	0x0020


	//----- nvinfo : EIATTR_SW_WAR
	.align		4
.L_103:
        /*0098*/ 	.byte	0x04, 0x36
        /*009a*/ 	.short	(.L_105 - .L_104)
.L_104:
        /*009c*/ 	.word	0x00000008
.L_105:


//--------------------- .nv.info._Z14conv_split_jjbPfS_S_S_iiiiiiii --------------------------
	.section	.nv.info._Z14conv_split_jjbPfS_S_S_iiiiiiii,"",@"SHT_CUDA_INFO"
	.sectionflags	@""
	.align	4


	//----- nvinfo : EIATTR_CUDA_API_VERSION
	.align		4
        /*0000*/ 	.byte	0x04, 0x37
        /*0002*/ 	.short	(.L_107 - .L_106)
.L_106:
        /*0004*/ 	.word	0x00000082


	//----- nvinfo : EIATTR_KPARAM_INFO
	.align		4
.L_107:
        /*0008*/ 	.byte	0x04, 0x17
        /*000a*/ 	.short	(.L_109 - .L_108)
.L_108:
        /*000c*/ 	.word	0x00000000
        /*0010*/ 	.short	0x000b
        /*0012*/ 	.short	0x003c
        /*0014*/ 	.byte	0x00, 0xf0, 0x11, 0x00


	//----- nvinfo : EIATTR_KPARAM_INFO
	.align		4
.L_109:
        /*0018*/ 	.byte	0x04, 0x17
        /*001a*/ 	.short	(.L_111 - .L_110)
.L_110:
        /*001c*/ 	.word	0x00000000
        /*0020*/ 	.short	0x000a
        /*0022*/ 	.short	0x0038
        /*0024*/ 	.byte	0x00, 0xf0, 0x11, 0x00


	//----- nvinfo : EIATTR_KPARAM_INFO
	.align		4
.L_111:
        /*0028*/ 	.byte	0x04, 0x17
        /*002a*/ 	.short	(.L_113 - .L_112)
.L_112:
        /*002c*/ 	.word	0x00000000
        /*0030*/ 	.short	0x0009
        /*0032*/ 	.short	0x0034
        /*0034*/ 	.byte	0x00, 0xf0, 0x11, 0x00


	//----- nvinfo : EIATTR_KPARAM_INFO
	.align		4
.L_113:
        /*0038*/ 	.byte	0x04, 0x17
        /*003a*/ 	.short	(.L_115 - .L_114)
.L_114:
        /*003c*/ 	.word	0x00000000
        /*0040*/ 	.short	0x0008
        /*0042*/ 	.short	0x0030
        /*0044*/ 	.byte	0x00, 0xf0, 0x11, 0x00


	//----- nvinfo : EIATTR_KPARAM_INFO
	.align		4
.L_115:
        /*0048*/ 	.byte	0x04, 0x17
        /*004a*/ 	.short	(.L_117 - .L_116)
.L_116:
        /*004c*/ 	.word	0x00000000
        /*0050*/ 	.short	0x0007
        /*0052*/ 	.short	0x002c
        /*0054*/ 	.byte	0x00, 0xf0, 0x11, 0x00


	//----- nvinfo : EIATTR_KPARAM_INFO
	.align		4
.L_117:
        /*0058*/ 	.byte	0x04, 0x17
        /*005a*/ 	.short	(.L_119 - .L_118)
.L_118:
        /*005c*/ 	.word	0x00000000
        /*0060*/ 	.short	0x0006
        /*0062*/ 	.short	0x0028
        /*0064*/ 	.byte	0x00, 0xf0, 0x11, 0x00


	//----- nvinfo : EIATTR_KPARAM_INFO
	.align		4
.L_119:
        /*0068*/ 	.byte	0x04, 0x17
        /*006a*/ 	.short	(.L_121 - .L_120)
.L_120:
        /*006c*/ 	.word	0x00000000
        /*0070*/ 	.short	0x0005
        /*0072*/ 	.short	0x0024
        /*0074*/ 	.byte	0x00, 0xf0, 0x11, 0x00


	//----- nvinfo : EIATTR_KPARAM_INFO
	.align		4
.L_121:
        /*0078*/ 	.byte	0x04, 0x17
        /*007a*/ 	.short	(.L_123 - .L_122)
.L_122:
        /*007c*/ 	.word	0x00000000
        /*0080*/ 	.short	0x0004
        /*0082*/ 	.short	0x0020
        /*0084*/ 	.byte	0x00, 0xf0, 0x11, 0x00


	//----- nvinfo : EIATTR_KPARAM_INFO
	.align		4
.L_123:
        /*0088*/ 	.byte	0x04, 0x17
        /*008a*/ 	.short	(.L_125 - .L_124)
.L_124:
        /*008c*/ 	.word	0x00000000
        /*0090*/ 	.short	0x0003
        /*0092*/ 	.short	0x0018
        /*0094*/ 	.byte	0x00, 0xf5, 0x21, 0x00


	//----- nvinfo : EIATTR_KPARAM_INFO
	.align		4
.L_125:
        /*0098*/ 	.byte	0x04, 0x17
        /*009a*/ 	.short	(.L_127 - .L_126)
.L_126:
        /*009c*/ 	.word	0x00000000
        /*00a0*/ 	.short	0x0002
        /*00a2*/ 	.short	0x0010
        /*00a4*/ 	.byte	0x00, 0xf5, 0x21, 0x00


	//----- nvinfo : EIATTR_KPARAM_INFO
	.align		4
.L_127:
        /*00a8*/ 	.byte	0x04, 0x17
        /*00aa*/ 	.short	(.L_129 - .L_128)
.L_128:
        /*00ac*/ 	.word	0x00000000
        /*00b0*/ 	.short	0x0001
        /*00b2*/ 	.short	0x0008
        /*00b4*/ 	.byte	0x00, 0xf5, 0x21, 0x00


	//----- nvinfo : EIATTR_KPARAM_INFO
	.align		4
.L_129:
        /*00b8*/ 	.byte	0x04, 0x17
        /*00ba*/ 	.short	(.L_131 - .L_130)
.L_130:
        /*00bc*/ 	.word	0x00000000
        /*00c0*/ 	.short	0x0000
        /*00c2*/ 	.short	0x0000
        /*00c4*/ 	.byte	0x00, 0xf5, 0x21, 0x00


	//----- nvinfo : EIATTR_SPARSE_MMA_MASK
	.align		4
.L_131:
        /*00c8*/ 	.byte	0x03, 0x50
        /*00ca*/ 	.short	0x0000


	//----- nvinfo : EIATTR_MAXREG_COUNT
	.align		4
        /*00cc*/ 	.byte	0x03, 0x1b
        /*00ce*/ 	.short	0x00ff


	//----- nvinfo : EIATTR_MERCURY_ISA_VERSION
	.align		4
        /*00d0*/ 	.byte	0x03, 0x5f
        /*00d2*/ 	.short	0x0101


	//----- nvinfo : EIATTR_VRC_CTA_INIT_COUNT
	.align		4
        /*00d4*/ 	.byte	0x02, 0x4a
	.zero		1
	.zero		1


	//----- nvinfo : EIATTR_EXIT_INSTR_OFFSETS
	.align		4
        /*00d8*/ 	.byte	0x04, 0x1c
        /*00da*/ 	.short	(.L_133 - .L_132)


	//   ....[0]....
.L_132:
        /*00dc*/ 	.word	0x00001180


	//----- nvinfo : EIATTR_CRS_STACK_SIZE
	.align		4
.L_133:
        /*00e0*/ 	.byte	0x04, 0x1e
        /*00e2*/ 	.short	(.L_135 - .L_134)
.L_134:
        /*00e4*/ 	.word	0x00000000


	//----- nvinfo : EIATTR_CBANK_PARAM_SIZE
	.align		4
.L_135:
        /*00e8*/ 	.byte	0x03, 0x19
        /*00ea*/ 	.short	0x0040


	//----- nvinfo : EIATTR_PARAM_CBANK
	.align		4
        /*00ec*/ 	.byte	0x04, 0x0a
        /*00ee*/ 	.short	(.L_137 - .L_136)
	.align		4
.L_136:
        /*00f0*/ 	.word	index@(.nv.constant0._Z14conv_split_jjbPfS_S_S_iiiiiiii)
        /*00f4*/ 	.short	0x0380
        /*00f6*/ 	.short	0x0040


	//----- nvinfo : EIATTR_SW_WAR
	.align		4
.L_137:
        /*00f8*/ 	.byte	0x04, 0x36
        /*00fa*/ 	.short	(.L_139 - .L_138)
.L_138:
        /*00fc*/ 	.word	0x00000008
.L_139:


//--------------------- .nv.info._Z8conv_jjbPfS_S_S_iiiiii --------------------------
	.section	.nv.info._Z8conv_jjbPfS_S_S_iiiiii,"",@"SHT_CUDA_INFO"
	.sectionflags	@""
	.align	4


	//----- nvinfo : EIATTR_CUDA_API_VERSION
	.align		4
        /*0000*/ 	.byte	0x04, 0x37
        /*0002*/ 	.short	(.L_141 - .L_140)
.L_140:
        /*0004*/ 	.word	0x00000082


	//----- nvinfo : EIATTR_KPARAM_INFO
	.align		4
.L_141:
        /*0008*/ 	.byte	0x04, 0x17
        /*000a*/ 	.short	(.L_143 - .L_142)
.L_142:
        /*000c*/ 	.word	0x00000000
        /*0010*/ 	.short	0x0009
        /*0012*/ 	.short	0x0034
        /*0014*/ 	.byte	0x00, 0xf0, 0x11, 0x00


	//----- nvinfo : EIATTR_KPARAM_INFO
	.align		4
.L_143:
        /*0018*/ 	.byte	0x04, 0x17
        /*001a*/ 	.short	(.L_145 - .L_144)
.L_144:
        /*001c*/ 	.word	0x00000000
        /*0020*/ 	.short	0x0008
        /*0022*/ 	.short	0x0030
        /*0024*/ 	.byte	0x00, 0xf0, 0x11, 0x00


	//----- nvinfo : EIATTR_KPARAM_INFO
	.align		4
.L_145:
        /*0028*/ 	.byte	0x04, 0x17
        /*002a*/ 	.short	(.L_147 - .L_146)
.L_146:
        /*002c*/ 	.word	0x00000000
        /*0030*/ 	.short	0x0007
        /*0032*/ 	.short	0x002c
        /*0034*/ 	.byte	0x00, 0xf0, 0x11, 0x00


	//----- nvinfo : EIATTR_KPARAM_INFO
	.align		4
.L_147:
        /*0038*/ 	.byte	0x04, 0x17
        /*003a*/ 	.short	(.L_149 - .L_148)
.L_148:
        /*003c*/ 	.word	0x00000000
        /*0040*/ 	.short	0x0006
        /*0042*/ 	.short	0x0028
        /*0044*/ 	.byte	0x00, 0xf0, 0x11, 0x00


	//----- nvinfo : EIATTR_KPARAM_INFO
	.align		4
.L_149:
        /*0048*/ 	.byte	0x04, 0x17
        /*004a*/ 	.short	(.L_151 - .L_150)
.L_150:
        /*004c*/ 	.word	0x00000000
        /*0050*/ 	.short	0x0005
        /*0052*/ 	.short	0x0024
        /*0054*/ 	.byte	0x00, 0xf0, 0x11, 0x00


	//----- nvinfo : EIATTR_KPARAM_INFO
	.align		4
.L_151:
        /*0058*/ 	.byte	0x04, 0x17
        /*005a*/ 	.short	(.L_153 - .L_152)
.L_152:
        /*005c*/ 	.word	0x00000000
        /*0060*/ 	.short	0x0004
        /*0062*/ 	.short	0x0020
        /*0064*/ 	.byte	0x00, 0xf0, 0x11, 0x00


	//----- nvinfo : EIATTR_KPARAM_INFO
	.align		4
.L_153:
        /*0068*/ 	.byte	0x04, 0x17
        /*006a*/ 	.short	(.L_155 - .L_154)
.L_154:
        /*006c*/ 	.word	0x00000000
        /*0070*/ 	.short	0x0003
        /*0072*/ 	.short	0x0018
        /*0074*/ 	.byte	0x00, 0xf5, 0x21, 0x00


	//----- nvinfo : EIATTR_KPARAM_INFO
	.align		4
.L_155:
        /*0078*/ 	.byte	0x04, 0x17
        /*007a*/ 	.short	(.L_157 - .L_156)
.L_156:
        /*007c*/ 	.word	0x00000000
        /*0080*/ 	.short	0x0002
        /*0082*/ 	.short	0x0010
        /*0084*/ 	.byte	0x00, 0xf5, 0x21, 0x00


	//----- nvinfo : EIATTR_KPARAM_INFO
	.align		4
.L_157:
        /*0088*/ 	.byte	0x04, 0x17
        /*008a*/ 	.short	(.L_159 - .L_158)
.L_158:
        /*008c*/ 	.word	0x00000000
        /*0090*/ 	.short	0x0001
        /*0092*/ 	.short	0x0008
        /*0094*/ 	.byte	0x00, 0xf5, 0x21, 0x00


	//----- nvinfo : EIATTR_KPARAM_INFO
	.align		4
.L_159:
        /*0098*/ 	.byte	0x04, 0x17
        /*009a*/ 	.short	(.L_161 - .L_160)
.L_160:
        /*009c*/ 	.word	0x00000000
        /*00a0*/ 	.short	0x0000
        /*00a2*/ 	.short	0x0000
        /*00a4*/ 	.byte	0x00, 0xf5, 0x21, 0x00


	//----- nvinfo : EIATTR_SPARSE_MMA_MASK
	.align		4
.L_161:
        /*00a8*/ 	.byte	0x03, 0x50
        /*00aa*/ 	.short	0x0000


	//----- nvinfo : EIATTR_MAXREG_COUNT
	.align		4
        /*00ac*/ 	.byte	0x03, 0x1b
        /*00ae*/ 	.short	0x00ff


	//----- nvinfo : EIATTR_MERCURY_ISA_VERSION
	.align		4
        /*00b0*/ 	.byte	0x03, 0x5f
        /*00b2*/ 	.short	0x0101


	//----- nvinfo : EIATTR_VRC_CTA_INIT_COUNT
	.align		4
        /*00b4*/ 	.byte	0x02, 0x4a
	.zero		1
	.zero		1


	//----- nvinfo : EIATTR_EXIT_INSTR_OFFSETS
	.align		4
        /*00b8*/ 	.byte	0x04, 0x1c
        /*00ba*/ 	.short	(.L_163 - .L_162)


	//   ....[0]....
.L_162:
        /*00bc*/ 	.word	0x000010e0


	//----- nvinfo : EIATTR_CRS_STACK_SIZE
	.align		4
.L_163:
        /*00c0*/ 	.byte	0x04, 0x1e
        /*00c2*/ 	.short	(.L_165 - .L_164)
.L_164:
        /*00c4*/ 	.word	0x00000000


	//----- nvinfo : EIATTR_CBANK_PARAM_SIZE
	.align		4
.L_165:
        /*00c8*/ 	.byte	0x03, 0x19
        /*00ca*/ 	.short	0x0038


	//----- nvinfo : EIATTR_PARAM_CBANK
	.align		4
        /*00cc*/ 	.byte	0x04, 0x0a
        /*00ce*/ 	.short	(.L_167 - .L_166)
	.align		4
.L_166:
        /*00d0*/ 	.word	index@(.nv.constant0._Z8conv_jjbPfS_S_S_iiiiii)
        /*00d4*/ 	.short	0x0380
        /*00d6*/ 	.short	0x0038


	//----- nvinfo : EIATTR_SW_WAR
	.align		4
.L_167:
        /*00d8*/ 	.byte	0x04, 0x36
        /*00da*/ 	.short	(.L_169 - .L_168)
.L_168:
        /*00dc*/ 	.word	0x00000008
.L_169:


//--------------------- .nv.info._Z9first_jjbPfS_S_S_iiiiii --------------------------
	.section	.nv.info._Z9first_jjbPfS_S_S_iiiiii,"",@"SHT_CUDA_INFO"
	.sectionflags	@""
	.align	4


	//----- nvinfo : EIATTR_CUDA_API_VERSION
	.align		4
        /*0000*/ 	.byte	0x04, 0x37
        /*0002*/ 	.short	(.L_171 - .L_170)
.L_170:
        /*0004*/ 	.word	0x00000082


	//----- nvinfo : EIATTR_KPARAM_INFO
	.align		4
.L_171:
        /*0008*/ 	.byte	0x04, 0x17
        /*000a*/ 	.short	(.L_173 - .L_172)
.L_172:
        /*000c*/ 	.word	0x00000000
        /*0010*/ 	.short	0x0009
        /*0012*/ 	.short	0x0034
        /*0014*/ 	.byte	0x00, 0xf0, 0x11, 0x00


	//----- nvinfo : EIATTR_KPARAM_INFO
	.align		4
.L_173:
        /*0018*/ 	.byte	0x04, 0x17
        /*001a*/ 	.short	(.L_175 - .L_174)
.L_174:
        /*001c*/ 	.word	0x00000000
        /*0020*/ 	.short	0x0008
        /*0022*/ 	.short	0x0030
        /*0024*/ 	.byte	0x00, 0xf0, 0x11, 0x00


	//----- nvinfo : EIATTR_KPARAM_INFO
	.align		4
.L_175:
        /*0028*/ 	.byte	0x04, 0x17
        /*002a*/ 	.short	(.L_177 - .L_176)
.L_176:
        /*002c*/ 	.word	0x00000000
        /*0030*/ 	.short	0x0007
        /*0032*/ 	.short	0x002c
        /*0034*/ 	.byte	0x00, 0xf0, 0x11, 0x00


	//----- nvinfo : EIATTR_KPARAM_INFO
	.align		4
.L_177:
        /*0038*/ 	.byte	0x04, 0x17
        /*003a*/ 	.short	(.L_179 - .L_178)
.L_178:
        /*003c*/ 	.word	0x00000000
        /*0040*/ 	.short	0x0006
        /*0042*/ 	.short	0x0028
        /*0044*/ 	.byte	0x00, 0xf0, 0x11, 0x00


	//----- nvinfo : EIATTR_KPARAM_INFO
	.align		4
.L_179:
        /*0048*/ 	.byte	0x04, 0x17
        /*004a*/ 	.short	(.L_181 - .L_180)
.L_180:
        /*004c*/ 	.word	0x00000000
        /*0050*/ 	.short	0x0005
        /*0052*/ 	.short	0x0024
        /*0054*/ 	.byte	0x00, 0xf0, 0x11, 0x00


	//----- nvinfo : EIATTR_KPARAM_INFO
	.align		4
.L_181:
        /*0058*/ 	.byte	0x04, 0x17
        /*005a*/ 	.short	(.L_183 - .L_182)
.L_182:
        /*005c*/ 	.word	0x00000000
        /*0060*/ 	.short	0x0004
        /*0062*/ 	.short	0x0020
        /*0064*/ 	.byte	0x00, 0xf0, 0x11, 0x00


	//----- nvinfo : EIATTR_KPARAM_INFO
	.align		4
.L_183:
        /*0068*/ 	.byte	0x04, 0x17
        /*006a*/ 	.short	(.L_185 - .L_184)
.L_184:
        /*006c*/ 	.word	0x00000000
        /*0070*/ 	.short	0x0003
        /*0072*/ 	.short	0x0018
        /*0074*/ 	.byte	0x00, 0xf5, 0x21, 0x00


	//----- nvinfo : EIATTR_KPARAM_INFO
	.align		4
.L_185:
        /*0078*/ 	.byte	0x04, 0x17
        /*007a*/ 	.short	(.L_187 - .L_186)
.L_186:
        /*007c*/ 	.word	0x00000000
        /*0080*/ 	.short	0x0002
        /*0082*/ 	.short	0x0010
        /*0084*/ 	.byte	0x00, 0xf5, 0x21, 0x00


	//----- nvinfo : EIATTR_KPARAM_INFO
	.align		4
.L_187:
        /*0088*/ 	.byte	0x04, 0x17
        /*008a*/ 	.short	(.L_189 - .L_188)
.L_188:
        /*008c*/ 	.word	0x00000000
        /*0090*/ 	.short	0x0001
        /*0092*/ 	.short	0x0008
        /*0094*/ 	.byte	0x00, 0xf5, 0x21, 0x00


	//----- nvinfo : EIATTR_KPARAM_INFO
	.align		4
.L_189:
        /*0098*/ 	.byte	0x04, 0x17
        /*009a*/ 	.short	(.L_191 - .L_190)
.L_190:
        /*009c*/ 	.word	0x00000000
        /*00a0*/ 	.short	0x0000
        /*00a2*/ 	.short	0x0000
        /*00a4*/ 	.byte	0x00, 0xf5, 0x21, 0x00


	//----- nvinfo : EIATTR_SPARSE_MMA_MASK
	.align		4
.L_191:
        /*00a8*/ 	.byte	0x03, 0x50
        /*00aa*/ 	.short	0x0000


	//----- nvinfo : EIATTR_MAXREG_COUNT
	.align		4
        /*00ac*/ 	.byte	0x03, 0x1b
        /*00ae*/ 	.short	0x00ff


	//----- nvinfo : EIATTR_MERCURY_ISA_VERSION
	.align		4
        /*00b0*/ 	.byte	0x03, 0x5f
        /*00b2*/ 	.short	0x0101


	//----- nvinfo : EIATTR_VRC_CTA_INIT_COUNT
	.align		4
        /*00b4*/ 	.byte	0x02, 0x4a
	.zero		1
	.zero		1


	//----- nvinfo : EIATTR_EXIT_INSTR_OFFSETS
	.align		4
        /*00b8*/ 	.byte	0x04, 0x1c
        /*00ba*/ 	.short	(.L_193 - .L_192)


	//   ....[0]....
.L_192:
        /*00bc*/ 	.word	0x00001200


	//----- nvinfo : EIATTR_CRS_STACK_SIZE
	.align		4
.L_193:
        /*00c0*/ 	.byte	0x04, 0x1e
        /*00c2*/ 	.short	(.L_195 - .L_194)
.L_194:
        /*00c4*/ 	.word	0x00000000


	//----- nvinfo : EIATTR_CBANK_PARAM_SIZE
	.align		4
.L_195:
        /*00c8*/ 	.byte	0x03, 0x19
        /*00ca*/ 	.short	0x0038


	//----- nvinfo : EIATTR_PARAM_CBANK
	.align		4
        /*00cc*/ 	.byte	0x04, 0x0a
        /*00ce*/ 	.short	(.L_197 - .L_196)
	.align		4
.L_196:
        /*00d0*/ 	.word	index@(.nv.constant0._Z9first_jjbPfS_S_S_iiiiii)
        /*00d4*/ 	.short	0x0380
        /*00d6*/ 	.short	0x0038


	//----- nvinfo : EIATTR_SW_WAR
	.align		4
.L_197:
        /*00d8*/ 	.byte	0x04, 0x36
        /*00da*/ 	.short	(.L_199 - .L_198)
.L_198:
        /*00dc*/ 	.word	0x00000008
.L_199:


//--------------------- .nv.callgraph             --------------------------
	.section	.nv.callgraph,"",@"SHT_CUDA_CALLGRAPH"
	.align	4
	.sectionentsize	8
	.align		4
        /*0000*/ 	.word	0x00000000
	.align		4
        /*0004*/ 	.word	0xffffffff
	.align		4
        /*0008*/ 	.word	0x00000000
	.align		4
        /*000c*/ 	.word	0xfffffffe
	.align		4
        /*0010*/ 	.word	0x00000000
	.align		4
        /*0014*/ 	.word	0xfffffffd
	.align		4
        /*0018*/ 	.word	0x00000000
	.align		4
        /*001c*/ 	.word	0xfffffffc


//--------------------- .text._Z6fc_jjbPfS_S_S_ib --------------------------
	.section	.text._Z6fc_jjbPfS_S_S_ib,"ax",@progbits
	.align	128
        .global         _Z6fc_jjbPfS_S_S_ib
        .type           _Z6fc_jjbPfS_S_S_ib,@function
        .size           _Z6fc_jjbPfS_S_S_ib,(.L_x_115 - _Z6fc_jjbPfS_S_S_ib)
        .other          _Z6fc_jjbPfS_S_S_ib,@"STO_CUDA_ENTRY STV_DEFAULT"
_Z6fc_jjbPfS_S_S_ib:
.text._Z6fc_jjbPfS_S_S_ib:
[----:B------:R-:W-:Y:S01]  /*0000*/  LDC R1, c[0x0][0x37c] ;  /* 0x0000df00ff017b82 */ /* 0x000fe20000000800 */
[----:B------:R-:W0:Y:S01]  /*0010*/  LDCU UR6, c[0x0][0x3a0] ;  /* 0x00007400ff0677ac */ /* 0x000e220008000800 */
[----:B------:R-:W1:Y:S01]  /*0020*/  S2R R0, SR_CTAID.X ;  /* 0x0000000000007919 */ /* 0x000e620000002500 */
[----:B------:R-:W-:Y:S01]  /*0030*/  HFMA2 R14, -RZ, RZ, 0, 0 ;  /* 0x00000000ff0e7431 */ /* 0x000fe200000001ff */
[----:B------:R-:W2:Y:S01]  /*0040*/  LDCU.64 UR10, c[0x0][0x358] ;  /* 0x00006b00ff0a77ac */ /* 0x000ea20008000a00 */
[----:B0-----:R-:W-:-:S09]  /*0050*/  UISETP.GE.AND UP0, UPT, UR6, 0x1, UPT ;  /* 0x000000010600788c */ /* 0x001fd2000bf06270 */
[----:B--2---:R-:W-:Y:S05]  /*0060*/  BRA.U !UP0, `(.L_x_0) ;  /* 0x00000009089c7547 */ /* 0x004fea000b800000 */
[----:B------:R-:W-:Y:S02]  /*0070*/  UISETP.GE.U32.AND UP1, UPT, UR6, 0x10, UPT ;  /* 0x000000100600788c */ /* 0x000fe4000bf26070 */
[----:B-1----:R-:W-:Y:S01]  /*0080*/  IMAD R6, R0, UR6, RZ ;  /* 0x0000000600067c24 */ /* 0x002fe2000f8e02ff */
[----:B------:R-:W-:Y:S01]  /*0090*/  ULOP3.LUT UR7, UR6, 0xf, URZ, 0xc0, !UPT ;  /* 0x0000000f06077892 */ /* 0x000fe2000f8ec0ff */
[----:B------:R-:W-:Y:S02]  /*00a0*/  MOV R14, RZ ;  /* 0x000000ff000e7202 */ /* 0x000fe40000000f00 */
[----:B------:R-:W-:Y:S01]  /*00b0*/  MOV R7, RZ ;  /* 0x000000ff00077202 */ /* 0x000fe20000000f00 */
[----:B------:R-:W-:Y:S02]  /*00c0*/  UISETP.NE.AND UP0, UPT, UR7, URZ, UPT ;  /* 0x000000ff0700728c */ /* 0x000fe4000bf05270 */
[----:B------:R-:W-:Y:S09]  /*00d0*/  BRA.U !UP1, `(.L_x_1) ;  /* 0x0000000509107547 */ /* 0x000ff2000b800000 */
[----:B------:R-:W0:Y:S01]  /*00e0*/  LDC.64 R2, c[0x0][0x390] ;  /* 0x0000e400ff027b82 */ /* 0x000e220000000a00 */
[----:B------:R-:W1:Y:S01]  /*00f0*/  LDCU.64 UR4, c[0x0][0x388] ;  /* 0x00007100ff0477ac */ /* 0x000e620008000a00 */
[----:B------:R-:W-:Y:S01]  /*0100*/  MOV R14, RZ ;  /* 0x000000ff000e7202 */ /* 0x000fe20000000f00 */
[----:B------:R-:W-:-:S04]  /*0110*/  ULOP3.LUT UR8, UR6, 0x7ffffff0, URZ, 0xc0, !UPT ;  /* 0x7ffffff006087892 */ /* 0x000fc8000f8ec0ff */
[----:B------:R-:W-:Y:S02]  /*0120*/  UIADD3 UR9, UPT, UPT, -UR8, URZ, URZ ;  /* 0x000000ff08097290 */ /* 0x000fe4000fffe1ff */
[----:B------:R-:W-:Y:S01]  /*0130*/  MOV R7, UR8 ;  /* 0x0000000800077c02 */ /* 0x000fe20008000f00 */
[----:B-1----:R-:W-:-:S04]  /*0140*/  UIADD3 UR4, UP1, UPT, UR4, 0x20, URZ ;  /* 0x0000002004047890 */ /* 0x002fc8000ff3e0ff */
[----:B------:R-:W-:Y:S01]  /*0150*/  UIADD3.X UR5, UPT, UPT, URZ, UR5, URZ, UP1, !UPT ;  /* 0x00000005ff057290 */ /* 0x000fe20008ffe4ff */
[----:B0-----:R-:W-:Y:S01]  /*0160*/  IMAD.WIDE.U32 R2, R6, 0x4, R2 ;  /* 0x0000000406027825 */ /* 0x001fe200078e0002 */
[----:B------:R-:W-:Y:S02]  /*0170*/  MOV R4, UR4 ;  /* 0x0000000400047c02 */ /* 0x000fe40008000f00 */
[----:B------:R-:W-:Y:S02]  /*0180*/  IADD3 R2, P0, PT, R2, 0x20, RZ ;  /* 0x0000002002027810 */ /* 0x000fe40007f1e0ff */
[----:B------:R-:W-:Y:S02]  /*0190*/  MOV R5, UR5 ;  /* 0x0000000500057c02 */ /* 0x000fe40008000f00 */
[----:B------:R-:W-:-:S09]  /*01a0*/  IADD3.X R3, PT, PT, RZ, R3, RZ, P0, !PT ;  /* 0x00000003ff037210 */ /* 0x000fd200007fe4ff */
.L_x_2:
[----:B------:R-:W2:Y:S04]  /*01b0*/  LDG.E R15, desc[UR10][R4.64+-0x20] ;  /* 0xffffe00a040f7981 */ /* 0x000ea8000c1e1900 */
[----:B------:R-:W2:Y:S04]  /*01c0*/  LDG.E R16, desc[UR10][R2.64+-0x20] ;  /* 0xffffe00a02107981 */ /* 0x000ea8000c1e1900 */
[----:B------:R-:W3:Y:S04]  /*01d0*/  LDG.E R24, desc[UR10][R4.64+-0x1c] ;  /* 0xffffe40a04187981 */ /* 0x000ee8000c1e1900 */
[----:B------:R-:W3:Y:S04]  /*01e0*/  LDG.E R25, desc[UR10][R2.64+-0x1c] ;  /* 0xffffe40a02197981 */ /* 0x000ee8000c1e1900 */
[----:B------:R-:W4:Y:S04]  /*01f0*/  LDG.E R19, desc[UR10][R4.64+-0x18] ;  /* 0xffffe80a04137981 */ /* 0x000f28000c1e1900 */
[----:B------:R-:W4:Y:S04]  /*0200*/  LDG.E R18, desc[UR10][R2.64+-0x18] ;  /* 0xffffe80a02127981 */ /* 0x000f28000c1e1900 */
[----:B------:R-:W5:Y:S04]  /*0210*/  LDG.E R20, desc[UR10][R4.64+-0x14] ;  /* 0xffffec0a04147981 */ /* 0x000f68000c1e1900 */
        /* <DEDUP_REMOVED lines=9> */
[----:B------:R-:W5:Y:S01]  /*02b0*/  LDG.E R17, desc[UR10][R2.64] ;  /* 0x0000000a02117981 */ /* 0x000f62000c1e1900 */
[----:B--2---:R-:W-:-:S03]  /*02c0*/  FFMA R15, R15, R16, R14 ;  /* 0x000000100f0f7223 */ /* 0x004fc6000000000e */
[----:B------:R-:W2:Y:S04]  /*02d0*/  LDG.E R16, desc[UR10][R4.64] ;  /* 0x0000000a04107981 */ /* 0x000ea8000c1e1900 */
[----:B------:R-:W2:Y:S01]  /*02e0*/  LDG.E R14, desc[UR10][R4.64+0x4] ;  /* 0x0000040a040e7981 */ /* 0x000ea2000c1e1900 */
[----:B---3--:R-:W-:-:S03]  /*02f0*/  FFMA R24, R24, R25, R15 ;  /* 0x0000001918187223 */ /* 0x008fc6000000000f */
[----:B------:R-:W3:Y:S01]  /*0300*/  LDG.E R15, desc[UR10][R2.64+0x4] ;  /* 0x0000040a020f7981 */ /* 0x000ee2000c1e1900 */
[----:B----4-:R-:W-:-:S03]  /*0310*/  FFMA R25, R19, R18, R24 ;  /* 0x0000001213197223 */ /* 0x010fc60000000018 */
[----:B------:R-:W4:Y:S04]  /*0320*/  LDG.E R18, desc[UR10][R4.64+0x8] ;  /* 0x0000080a04127981 */ /* 0x000f28000c1e1900 */
[----:B------:R-:W4:Y:S01]  /*0330*/  LDG.E R19, desc[UR10][R2.64+0x8] ;  /* 0x0000080a02137981 */ /* 0x000f22000c1e1900 */
[----:B-----5:R-:W-:-:S03]  /*0340*/  FFMA R25, R20, R21, R25 ;  /* 0x0000001514197223 */ /* 0x020fc60000000019 */
[----:B------:R-:W5:Y:S04]  /*0350*/  LDG.E R20, desc[UR10][R4.64+0xc] ;  /* 0x00000c0a04147981 */ /* 0x000f68000c1e1900 */
[----:B------:R-:W5:Y:S01]  /*0360*/  LDG.E R21, desc[UR10][R2.64+0xc] ;  /* 0x00000c0a02157981 */ /* 0x000f62000c1e1900 */
[----:B------:R-:W-:-:S03]  /*0370*/  FFMA R25, R22, R23, R25 ;  /* 0x0000001716197223 */ /* 0x000fc60000000019 */
[----:B------:R-:W5:Y:S04]  /*0380*/  LDG.E R22, desc[UR10][R4.64+0x10] ;  /* 0x0000100a04167981 */ /* 0x000f68000c1e1900 */
[----:B------:R-:W5:Y:S01]  /*0390*/  LDG.E R23, desc[UR10][R2.64+0x10] ;  /* 0x0000100a02177981 */ /* 0x000f62000c1e1900 */
[----:B------:R-:W-:-:S03]  /*03a0*/  FFMA R26, R12, R13, R25 ;  /* 0x0000000d0c1a7223 */ /* 0x000fc60000000019 */
[----:B------:R-:W5:Y:S04]  /*03b0*/  LDG.E R24, desc[UR10][R4.64+0x14] ;  /* 0x0000140a04187981 */ /* 0x000f68000c1e1900 */
[----:B------:R-:W5:Y:S04]  /*03c0*/  LDG.E R25, desc[UR10][R2.64+0x14] ;  /* 0x0000140a02197981 */ /* 0x000f68000c1e1900 */
[----:B------:R-:W5:Y:S01]  /*03d0*/  LDG.E R12, desc[UR10][R4.64+0x18] ;  /* 0x0000180a040c7981 */ /* 0x000f62000c1e1900 */
[----:B------:R-:W-:-:S03]  /*03e0*/  FFMA R27, R11, R8, R26 ;  /* 0x000000080b1b7223 */ /* 0x000fc6000000001a */
[----:B------:R-:W5:Y:S04]  /*03f0*/  LDG.E R13, desc[UR10][R2.64+0x18] ;  /* 0x0000180a020d7981 */ /* 0x000f68000c1e1900 */
[----:B------:R0:W5:Y:S04]  /*0400*/  LDG.E R8, desc[UR10][R4.64+0x1c] ;  /* 0x00001c0a04087981 */ /* 0x000168000c1e1900 */
[----:B------:R1:W5:Y:S01]  /*0410*/  LDG.E R11, desc[UR10][R2.64+0x1c] ;  /* 0x00001c0a020b7981 */ /* 0x000362000c1e1900 */
[----:B------:R-:W-:Y:S01]  /*0420*/  FFMA R9, R10, R9, R27 ;  /* 0x000000090a097223 */ /* 0x000fe2000000001b */
[----:B------:R-:W-:-:S04]  /*0430*/  UIADD3 UR9, UPT, UPT, UR9, 0x10, URZ ;  /* 0x0000001009097890 */ /* 0x000fc8000fffe0ff */
[----:B------:R-:W-:Y:S01]  /*0440*/  UISETP.NE.AND UP1, UPT, UR9, URZ, UPT ;  /* 0x000000ff0900728c */ /* 0x000fe2000bf25270 */
[----:B0-----:R-:W-:Y:S02]  /*0450*/  IADD3 R4, P0, PT, R4, 0x40, RZ ;  /* 0x0000004004047810 */ /* 0x001fe40007f1e0ff */
[----:B-1----:R-:W-:Y:S02]  /*0460*/  IADD3 R2, P1, PT, R2, 0x40, RZ ;  /* 0x0000004002027810 */ /* 0x002fe40007f3e0ff */
[----:B------:R-:W-:Y:S02]  /*0470*/  IADD3.X R5, PT, PT, RZ, R5, RZ, P0, !PT ;  /* 0x00000005ff057210 */ /* 0x000fe400007fe4ff */
[----:B------:R-:W-:Y:S01]  /*0480*/  IADD3.X R3, PT, PT, RZ, R3, RZ, P1, !PT ;  /* 0x00000003ff037210 */ /* 0x000fe20000ffe4ff */
[----:B--2---:R-:W-:-:S04]  /*0490*/  FFMA R9, R16, R17, R9 ;  /* 0x0000001110097223 */ /* 0x004fc80000000009 */
[----:B---3--:R-:W-:-:S04]  /*04a0*/  FFMA R9, R14, R15, R9 ;  /* 0x0000000f0e097223 */ /* 0x008fc80000000009 */
[----:B----4-:R-:W-:-:S04]  /*04b0*/  FFMA R9, R18, R19, R9 ;  /* 0x0000001312097223 */ /* 0x010fc80000000009 */
[----:B-----5:R-:W-:-:S04]  /*04c0*/  FFMA R9, R20, R21, R9 ;  /* 0x0000001514097223 */ /* 0x020fc80000000009 */
[----:B------:R-:W-:-:S04]  /*04d0*/  FFMA R9, R22, R23, R9 ;  /* 0x0000001716097223 */ /* 0x000fc80000000009 */
[----:B------:R-:W-:-:S04]  /*04e0*/  FFMA R9, R24, R25, R9 ;  /* 0x0000001918097223 */ /* 0x000fc80000000009 */
[----:B------:R-:W-:-:S04]  /*04f0*/  FFMA R9, R12, R13, R9 ;  /* 0x0000000d0c097223 */ /* 0x000fc80000000009 */
[----:B------:R-:W-:Y:S01]  /*0500*/  FFMA R14, R8, R11, R9 ;  /* 0x0000000b080e7223 */ /* 0x000fe20000000009 */
[----:B------:R-:W-:Y:S06]  /*0510*/  BRA.U UP1, `(.L_x_2) ;  /* 0xfffffffd01247547 */ /* 0x000fec000b83ffff */
.L_x_1:
[----:B------:R-:W-:Y:S05]  /*0520*/  BRA.U !UP0, `(.L_x_0) ;  /* 0x00000005086c7547 */ /* 0x000fea000b800000 */
[----:B------:R-:W-:Y:S02]  /*0530*/  UISETP.GE.U32.AND UP0, UPT, UR7, 0x8, UPT ;  /* 0x000000080700788c */ /* 0x000fe4000bf06070 */
[----:B------:R-:W-:-:S04]  /*0540*/  ULOP3.LUT UR5, UR6, 0x7, URZ, 0xc0, !UPT ;  /* 0x0000000706057892 */ /* 0x000fc8000f8ec0ff */
[----:B------:R-:W-:-:S03]  /*0550*/  UISETP.NE.AND UP1, UPT, UR5, URZ, UPT ;  /* 0x000000ff0500728c */ /* 0x000fc6000bf25270 */
[----:B------:R-:W-:Y:S08]  /*0560*/  BRA.U !UP0, `(.L_x_3) ;  /* 0x00000001088c7547 */ /* 0x000ff0000b800000 */
[----:B------:R-:W0:Y:S01]  /*0570*/  LDC.64 R8, c[0x0][0x390] ;  /* 0x0000e400ff087b82 */ /* 0x000e220000000a00 */
[CC--:B------:R-:W-:Y:S02]  /*0580*/  IADD3 R3, PT, PT, R6.reuse, R7.reuse, RZ ;  /* 0x0000000706037210 */ /* 0x0c0fe40007ffe0ff */
[----:B------:R-:W-:-:S05]  /*0590*/  IADD3 R10, P0, PT, R6, R7, RZ ;  /* 0x00000007060a7210 */ /* 0x000fca0007f1e0ff */
[----:B------:R-:W1:Y:S08]  /*05a0*/  LDC.64 R12, c[0x0][0x390] ;  /* 0x0000e400ff0c7b82 */ /* 0x000e700000000a00 */
[----:B------:R-:W2:Y:S01]  /*05b0*/  LDC.64 R4, c[0x0][0x388] ;  /* 0x0000e200ff047b82 */ /* 0x000ea20000000a00 */
[----:B0-----:R-:W-:Y:S01]  /*05c0*/  IMAD.WIDE.U32 R8, R3, 0x4, R8 ;  /* 0x0000000403087825 */ /* 0x001fe200078e0008 */
[----:B------:R-:W-:-:S02]  /*05d0*/  IADD3.X R3, PT, PT, RZ, RZ, RZ, P0, !PT ;  /* 0x000000ffff037210 */ /* 0x000fc400007fe4ff */
[----:B-1----:R-:W-:-:S04]  /*05e0*/  LEA R2, P0, R10, R12, 0x2 ;  /* 0x0000000c0a027211 */ /* 0x002fc800078010ff */
[----:B------:R-:W-:Y:S02]  /*05f0*/  LEA.HI.X R3, R10, R13, R3, 0x2, P0 ;  /* 0x0000000d0a037211 */ /* 0x000fe400000f1403 */
[----:B------:R-:W3:Y:S01]  /*0600*/  LDG.E R10, desc[UR10][R8.64] ;  /* 0x0000000a080a7981 */ /* 0x000ee2000c1e1900 */
[----:B--2---:R-:W-:-:S03]  /*0610*/  IMAD.WIDE.U32 R4, R7, 0x4, R4 ;  /* 0x0000000407047825 */ /* 0x004fc600078e0004 */
[----:B------:R-:W2:Y:S04]  /*0620*/  LDG.E R12, desc[UR10][R2.64+0x4] ;  /* 0x0000040a020c7981 */ /* 0x000ea8000c1e1900 */
[----:B------:R-:W3:Y:S04]  /*0630*/  LDG.E R11, desc[UR10][R4.64] ;  /* 0x0000000a040b7981 */ /* 0x000ee8000c1e1900 */
[----:B------:R-:W2:Y:S04]  /*0640*/  LDG.E R13, desc[UR10][R4.64+0x4] ;  /* 0x0000040a040d7981 */ /* 0x000ea8000c1e1900 */
        /* <DEDUP_REMOVED lines=12> */
[----:B------:R-:W-:Y:S01]  /*0710*/  IADD3 R7, PT, PT, R7, 0x8, RZ ;  /* 0x0000000807077810 */ /* 0x000fe20007ffe0ff */
[----:B---3--:R-:W-:-:S04]  /*0720*/  FFMA R10, R11, R10, R14 ;  /* 0x0000000a0b0a7223 */ /* 0x008fc8000000000e */
[----:B--2---:R-:W-:-:S04]  /*0730*/  FFMA R10, R13, R12, R10 ;  /* 0x0000000c0d0a7223 */ /* 0x004fc8000000000a */
[----:B----4-:R-:W-:-:S04]  /*0740*/  FFMA R10, R15, R16, R10 ;  /* 0x000000100f0a7223 */ /* 0x010fc8000000000a */
[----:B-----5:R-:W-:-:S04]  /*0750*/  FFMA R10, R17, R18, R10 ;  /* 0x00000012110a7223 */ /* 0x020fc8000000000a */
[----:B------:R-:W-:-:S04]  /*0760*/  FFMA R10, R19, R20, R10 ;  /* 0x00000014130a7223 */ /* 0x000fc8000000000a */
[----:B------:R-:W-:-:S04]  /*0770*/  FFMA R21, R21, R22, R10 ;  /* 0x0000001615157223 */ /* 0x000fc8000000000a */
[----:B------:R-:W-:-:S04]  /*0780*/  FFMA R8, R8, R9, R21 ;  /* 0x0000000908087223 */ /* 0x000fc80000000015 */
[----:B------:R-:W-:-:S07]  /*0790*/  FFMA R14, R23, R24, R8 ;  /* 0x00000018170e7223 */ /* 0x000fce0000000008 */
.L_x_3:
        /* <DEDUP_REMOVED lines=11> */
[----:B------:R-:W-:-:S05]  /*0850*/  IADD3.X R3, PT, PT, RZ, RZ, RZ, P0, !PT ;  /* 0x000000ffff037210 */ /* 0x000fca00007fe4ff */
[----:B------:R-:W3:Y:S01]  /*0860*/  LDG.E R8, desc[UR10][R8.64] ;  /* 0x0000000a08087981 */ /* 0x000ee2000c1e1900 */
[----:B-1----:R-:W-:-:S04]  /*0870*/  LEA R2, P0, R10, R12, 0x2 ;  /* 0x0000000c0a027211 */ /* 0x002fc800078010ff */
[----:B------:R-:W-:Y:S01]  /*0880*/  LEA.HI.X R3, R10, R13, R3, 0x2, P0 ;  /* 0x0000000d0a037211 */ /* 0x000fe200000f1403 */
[----:B--2---:R-:W-:-:S04]  /*0890*/  IMAD.WIDE.U32 R4, R7, 0x4, R4 ;  /* 0x0000000407047825 */ /* 0x004fc800078e0004 */
[----:B------:R-:W2:Y:S04]  /*08a0*/  LDG.E R12, desc[UR10][R2.64+0x4] ;  /* 0x0000040a020c7981 */ /* 0x000ea8000c1e1900 */
[----:B------:R-:W3:Y:S04]  /*08b0*/  LDG.E R11, desc[UR10][R4.64] ;  /* 0x0000000a040b7981 */ /* 0x000ee8000c1e1900 */
[----:B------:R-:W2:Y:S04]  /*08c0*/  LDG.E R10, desc[UR10][R4.64+0x4] ;  /* 0x0000040a040a7981 */ /* 0x000ea8000c1e1900 */
[----:B------:R-:W4:Y:S04]  /*08d0*/  LDG.E R13, desc[UR10][R4.64+0x8] ;  /* 0x0000080a040d7981 */ /* 0x000f28000c1e1900 */
[----:B------:R-:W4:Y:S04]  /*08e0*/  LDG.E R15, desc[UR10][R2.64+0x8] ;  /* 0x0000080a020f7981 */ /* 0x000f28000c1e1900 */
[----:B------:R-:W5:Y:S04]  /*08f0*/  LDG.E R17, desc[UR10][R4.64+0xc] ;  /* 0x00000c0a04117981 */ /* 0x000f68000c1e1900 */
[----:B------:R-:W5:Y:S01]  /*0900*/  LDG.E R16, desc[UR10][R2.64+0xc] ;  /* 0x00000c0a02107981 */ /* 0x000f62000c1e1900 */
[----:B------:R-:W-:Y:S01]  /*0910*/  IADD3 R7, PT, PT, R7, 0x4, RZ ;  /* 0x0000000407077810 */ /* 0x000fe20007ffe0ff */
[----:B---3--:R-:W-:-:S04]  /*0920*/  FFMA R11, R11, R8, R14 ;  /* 0x000000080b0b7223 */ /* 0x008fc8000000000e */
[----:B--2---:R-:W-:-:S04]  /*0930*/  FFMA R10, R10, R12, R11 ;  /* 0x0000000c0a0a7223 */ /* 0x004fc8000000000b */
[----:B----4-:R-:W-:-:S04]  /*0940*/  FFMA R10, R13, R15, R10 ;  /* 0x0000000f0d0a7223 */ /* 0x010fc8000000000a */
[----:B-----5:R-:W-:-:S07]  /*0950*/  FFMA R14, R17, R16, R10 ;  /* 0x00000010110e7223 */ /* 0x020fce000000000a */
.L_x_4:
[----:B------:R-:W-:Y:S05]  /*0960*/  BRA.U !UP1, `(.L_x_0) ;  /* 0x00000001095c7547 */ /* 0x000fea000b800000 */
[----:B------:R-:W0:Y:S01]  /*0970*/  LDC.64 R2, c[0x0][0x390] ;  /* 0x0000e400ff027b82 */ /* 0x000e220000000a00 */
[----:B------:R-:W-:Y:S01]  /*0980*/  IADD3 R9, PT, PT, R6, R7, RZ ;  /* 0x0000000706097210 */ /* 0x000fe20007ffe0ff */
[----:B------:R-:W-:-:S06]  /*0990*/  UIADD3 UR4, UPT, UPT, -UR4, URZ, URZ ;  /* 0x000000ff04047290 */ /* 0x000fcc000fffe1ff */
[----:B------:R-:W1:Y:S01]  /*09a0*/  LDC.64 R4, c[0x0][0x388] ;  /* 0x0000e200ff047b82 */ /* 0x000e620000000a00 */
[----:B0-----:R-:W-:-:S03]  /*09b0*/  IMAD.WIDE.U32 R2, R9, 0x4, R2 ;  /* 0x0000000409027825 */ /* 0x001fc600078e0002 */
[----:B------:R-:W-:Y:S02]  /*09c0*/  MOV R6, R2 ;  /* 0x0000000200067202 */ /* 0x000fe40000000f00 */
[----:B------:R-:W-:Y:S01]  /*09d0*/  MOV R9, R3 ;  /* 0x0000000300097202 */ /* 0x000fe20000000f00 */
[----:B-1----:R-:W-:-:S03]  /*09e0*/  IMAD.WIDE.U32 R4, R7, 0x4, R4 ;  /* 0x0000000407047825 */ /* 0x002fc600078e0004 */
[----:B------:R-:W-:Y:S02]  /*09f0*/  MOV R2, R4 ;  /* 0x0000000400027202 */ /* 0x000fe40000000f00 */
[----:B------:R-:W-:-:S07]  /*0a00*/  MOV R7, R5 ;  /* 0x0000000500077202 */ /* 0x000fce0000000f00 */
.L_x_5:
[----:B------:R-:W-:Y:S02]  /*0a10*/  MOV R3, R7 ;  /* 0x0000000700037202 */ /* 0x000fe40000000f00 */
[----:B------:R-:W-:Y:S02]  /*0a20*/  MOV R4, R6 ;  /* 0x0000000600047202 */ /* 0x000fe40000000f00 */
[----:B------:R-:W-:Y:S02]  /*0a30*/  MOV R5, R9 ;  /* 0x0000000900057202 */ /* 0x000fe40000000f00 */
[----:B------:R0:W2:Y:S04]  /*0a40*/  LDG.E R3, desc[UR10][R2.64] ;  /* 0x0000000a02037981 */ /* 0x0000a8000c1e1900 */
[----:B------:R-:W2:Y:S01]  /*0a50*/  LDG.E R4, desc[UR10][R4.64] ;  /* 0x0000000a04047981 */ /* 0x000ea2000c1e1900 */
[----:B------:R-:W-:Y:S01]  /*0a60*/  UIADD3 UR4, UPT, UPT, UR4, 0x1, URZ ;  /* 0x0000000104047890 */ /* 0x000fe2000fffe0ff */
[----:B------:R-:W-:-:S03]  /*0a70*/  IADD3 R6, P0, PT, R6, 0x4, RZ ;  /* 0x0000000406067810 */ /* 0x000fc60007f1e0ff */
[----:B------:R-:W-:Y:S01]  /*0a80*/  UISETP.NE.AND UP0, UPT, UR4, URZ, UPT ;  /* 0x000000ff0400728c */ /* 0x000fe2000bf05270 */
[----:B0-----:R-:W-:Y:S02]  /*0a90*/  IADD3 R2, P1, PT, R2, 0x4, RZ ;  /* 0x0000000402027810 */ /* 0x001fe40007f3e0ff */
[----:B------:R-:W-:Y:S02]  /*0aa0*/  IADD3.X R9, PT, PT, RZ, R9, RZ, P0, !PT ;  /* 0x00000009ff097210 */ /* 0x000fe400007fe4ff */
[----:B------:R-:W-:Y:S01]  /*0ab0*/  IADD3.X R7, PT, PT, RZ, R7, RZ, P1, !PT ;  /* 0x00000007ff077210 */ /* 0x000fe20000ffe4ff */
[----:B--2---:R-:W-:-:S03]  /*0ac0*/  FFMA R14, R3, R4, R14 ;  /* 0x00000004030e7223 */ /* 0x004fc6000000000e */
[----:B------:R-:W-:Y:S05]  /*0ad0*/  BRA.U UP0, `(.L_x_5) ;  /* 0xfffffffd00cc7547 */ /* 0x000fea000b83ffff */
.L_x_0:
[----:B------:R-:W1:Y:S08]  /*0ae0*/  LDC.64 R2, c[0x0][0x380] ;  /* 0x0000e000ff027b82 */ /* 0x000e700000000a00 */
[----:B------:R-:W0:Y:S08]  /*0af0*/  LDC.U8 R6, c[0x0][0x3a4] ;  /* 0x0000e900ff067b82 */ /* 0x000e300000000000 */
[----:B------:R-:W2:Y:S01]  /*0b00*/  LDC.64 R4, c[0x0][0x398] ;  /* 0x0000e600ff047b82 */ /* 0x000ea20000000a00 */
[----:B-1----:R-:W-:-:S06]  /*0b10*/  IMAD.WIDE.U32 R2, R0, 0x4, R2 ;  /* 0x0000000400027825 */ /* 0x002fcc00078e0002 */
[----:B------:R-:W3:Y:S01]  /*0b20*/  LDG.E R3, desc[UR10][R2.64] ;  /* 0x0000000a02037981 */ /* 0x000ee2000c1e1900 */
[----:B0-----:R-:W-:-:S04]  /*0b30*/  PRMT R6, R6, 0x8880, RZ ;  /* 0x0000888006067816 */ /* 0x001fc800000000ff */
[----:B------:R-:W-:Y:S01]  /*0b40*/  ISETP.NE.AND P0, PT, R6, 0x1, PT ;  /* 0x000000010600780c */ /* 0x000fe20003f05270 */
[----:B--2---:R-:W-:-:S04]  /*0b50*/  IMAD.WIDE.U32 R4, R0, 0x4, R4 ;  /* 0x0000000400047825 */ /* 0x004fc800078e0004 */
[----:B---3--:R-:W-:Y:S01]  /*0b60*/  FADD R7, R3, R14 ;  /* 0x0000000e03077221 */ /* 0x008fe20000000000 */
[----:B------:R-:W-:-:S07]  /*0b70*/  FSETP.GEU.AND P1, PT, R14, -R3, PT ;  /* 0x800000030e00720b */ /* 0x000fce0003f2e000 */
[----:B------:R-:W-:-:S05]  /*0b80*/  @!P0 FSEL R7, R7, RZ, P1 ;  /* 0x000000ff07078208 */ /* 0x000fca0000800000 */
[----:B------:R-:W-:Y:S01]  /*0b90*/  STG.E desc[UR10][R4.64], R7 ;  /* 0x0000000704007986 */ /* 0x000fe2000c10190a */
[----:B------:R-:W-:Y:S05]  /*0ba0*/  EXIT ;  /* 0x000000000000794d */ /* 0x000fea0003800000 */
.L_x_6:
[----:B------:R-:W-:-:S00]  /*0bb0*/  BRA `(.L_x_6) ;  /* 0xfffffffc00fc7947 */ /* 0x000fc0000383ffff */
[----:B------:R-:W-:-:S00]  /*0bc0*/  NOP ;  /* 0x0000000000007918 */ /* 0x000fc00000000000 */
        /* <DEDUP_REMOVED lines=11> */
.L_x_115:


//--------------------- .text._Z7max_jjbPfS_iiiii --------------------------
	.section	.text._Z7max_jjbPfS_iiiii,"ax",@progbits
	.align	128
        .global         _Z7max_jjbPfS_iiiii
        .type           _Z7max_jjbPfS_iiiii,@function
        .size           _Z7max_jjbPfS_iiiii,(.L_x_116 - _Z7max_jjbPfS_iiiii)
        .other          _Z7max_jjbPfS_iiiii,@"STO_CUDA_ENTRY STV_DEFAULT"
_Z7max_jjbPfS_iiiii:
.text._Z7max_jjbPfS_iiiii:
[----:B------:R-:W-:Y:S01]  /*0000*/  LDC R1, c[0x0][0x37c] ;  /* 0x0000df00ff017b82 */ /* 0x000fe20000000800 */
[----:B------:R-:W0:Y:S07]  /*0010*/  S2R R2, SR_TID.X ;  /* 0x0000000000027919 */ /* 0x000e2e0000002100 */
[----:B------:R-:W0:Y:S01]  /*0020*/  S2UR UR4, SR_CTAID.Y ;  /* 0x00000000000479c3 */ /* 0x000e220000002600 */
[----:B------:R-:W1:Y:S01]  /*0030*/  LDCU UR8, c[0x0][0x3a0] ;  /* 0x00007400ff0877ac */ /* 0x000e620008000800 */
[----:B------:R-:W-:Y:S01]  /*0040*/  BSSY.RECONVERGENT B0, `(.L_x_7) ;  /* 0x0000032000007945 */ /* 0x000fe20003800200 */
[----:B------:R-:W2:Y:S01]  /*0050*/  S2R R0, SR_TID.Y ;  /* 0x0000000000007919 */ /* 0x000ea20000002200 */
[----:B------:R-:W3:Y:S04]  /*0060*/  LDCU.64 UR6, c[0x0][0x358] ;  /* 0x00006b00ff0677ac */ /* 0x000ee80008000a00 */
[----:B------:R-:W0:Y:S08]  /*0070*/  LDC R3, c[0x0][0x360] ;  /* 0x0000d800ff037b82 */ /* 0x000e300000000800 */
[----:B------:R-:W4:Y:S08]  /*0080*/  LDC.64 R6, c[0x0][0x398] ;  /* 0x0000e600ff067b82 */ /* 0x000f300000000a00 */
[----:B------:R-:W5:Y:S08]  /*0090*/  LDC.64 R8, c[0x0][0x390] ;  /* 0x0000e400ff087b82 */ /* 0x000f700000000a00 */
[----:B------:R-:W2:Y:S01]  /*00a0*/  S2UR UR5, SR_CTAID.Z ;  /* 0x00000000000579c3 */ /* 0x000ea20000002700 */
[----:B0-----:R-:W-:-:S07]  /*00b0*/  IMAD R2, R3, UR4, R2 ;  /* 0x0000000403027c24 */ /* 0x001fce000f8e0202 */
[----:B------:R-:W2:Y:S01]  /*00c0*/  LDC R5, c[0x0][0x364] ;  /* 0x0000d900ff057b82 */ /* 0x000ea20000000800 */
[----:B----4-:R-:W-:Y:S01]  /*00d0*/  ISETP.GE.AND P1, PT, R2, R7, PT ;  /* 0x000000070200720c */ /* 0x010fe20003f26270 */
[----:B-----5:R-:W-:-:S06]  /*00e0*/  IMAD.IADD R3, R9, 0x1, -R7 ;  /* 0x0000000109037824 */ /* 0x020fcc00078e0a07 */
[----:B------:R-:W0:Y:S01]  /*00f0*/  S2UR UR4, SR_CTAID.X ;  /* 0x00000000000479c3 */ /* 0x000e220000002500 */
[----:B------:R-:W-:Y:S01]  /*0100*/  ISETP.GE.AND P2, PT, R2, R3, PT ;  /* 0x000000030200720c */ /* 0x000fe20003f46270 */
[----:B--2---:R-:W-:-:S04]  /*0110*/  IMAD R0, R5, UR5, R0 ;  /* 0x0000000505007c24 */ /* 0x004fc8000f8e0200 */
[CCC-:B------:R-:W-:Y:S01]  /*0120*/  IMAD R5, R0.reuse, R6.reuse, -R7.reuse ;  /* 0x0000000600057224 */ /* 0x1c0fe200078e0a07 */
[----:B------:R-:W-:Y:S01]  /*0130*/  ISETP.GE.AND P0, PT, R0, R3, PT ;  /* 0x000000030000720c */ /* 0x000fe20003f06270 */
[----:B------:R-:W-:Y:S01]  /*0140*/  IMAD R3, R2, R6, -R7 ;  /* 0x0000000602037224 */ /* 0x000fe200078e0a07 */
[----:B------:R-:W-:Y:S02]  /*0150*/  ISETP.GE.AND P3, PT, R0, R7, PT ;  /* 0x000000070000720c */ /* 0x000fe40003f66270 */
[----:B------:R-:W-:Y:S01]  /*0160*/  SEL R6, R7, RZ, !P1 ;  /* 0x000000ff07067207 */ /* 0x000fe20004800000 */
[----:B------:R-:W-:Y:S01]  /*0170*/  IMAD R4, R3, R8, RZ ;  /* 0x0000000803047224 */ /* 0x000fe200078e02ff */
[----:B------:R-:W-:Y:S02]  /*0180*/  SEL R10, R7, RZ, !P3 ;  /* 0x000000ff070a7207 */ /* 0x000fe40005800000 */
[----:B------:R-:W-:Y:S02]  /*0190*/  VIMNMX R3, PT, PT, RZ, R5, !PT ;  /* 0x00000005ff037248 */ /* 0x000fe40007fe0100 */
[----:B-1----:R-:W-:-:S02]  /*01a0*/  IADD3 R6, PT, PT, -R6, UR8, RZ ;  /* 0x0000000806067c10 */ /* 0x002fc4000fffe1ff */
[----:B------:R-:W-:Y:S01]  /*01b0*/  VIMNMX R4, PT, PT, RZ, R4, !PT ;  /* 0x00000004ff047248 */ /* 0x000fe20007fe0100 */
[----:B0--3--:R-:W-:Y:S06]  /*01c0*/  @!P2 BRA `(.L_x_8) ;  /* 0x000000000064a947 */ /* 0x009fec0003800000 */
[----:B------:R-:W-:Y:S02]  /*01d0*/  IABS R12, R8 ;  /* 0x00000008000c7213 */ /* 0x000fe40000000000 */
[----:B------:R-:W-:Y:S02]  /*01e0*/  IABS R13, R4 ;  /* 0x00000004000d7213 */ /* 0x000fe40000000000 */
[----:B------:R-:W0:Y:S08]  /*01f0*/  I2F.RP R5, R12 ;  /* 0x0000000c00057306 */ /* 0x000e300000209400 */
[----:B0-----:R-:W0:Y:S02]  /*0200*/  MUFU.RCP R5, R5 ;  /* 0x0000000500057308 */ /* 0x001e240000001000 */
[----:B0-----:R-:W-:-:S06]  /*0210*/  VIADD R6, R5, 0xffffffe ;  /* 0x0ffffffe05067836 */ /* 0x001fcc0000000000 */
[----:B------:R0:W1:Y:S02]  /*0220*/  F2I.FTZ.U32.TRUNC.NTZ R7, R6 ;  /* 0x0000000600077305 */ /* 0x000064000021f000 */
[----:B0-----:R-:W-:Y:S02]  /*0230*/  IMAD.MOV.U32 R6, RZ, RZ, RZ ;  /* 0x000000ffff067224 */ /* 0x001fe400078e00ff */
[----:B-1----:R-:W-:-:S04]  /*0240*/  IMAD.MOV R11, RZ, RZ, -R7 ;  /* 0x000000ffff0b7224 */ /* 0x002fc800078e0a07 */
[----:B------:R-:W-:-:S04]  /*0250*/  IMAD R11, R11, R12, RZ ;  /* 0x0000000c0b0b7224 */ /* 0x000fc800078e02ff */
[----:B------:R-:W-:-:S04]  /*0260*/  IMAD.HI.U32 R7, R7, R11, R6 ;  /* 0x0000000b07077227 */ /* 0x000fc800078e0006 */
[----:B------:R-:W-:-:S04]  /*0270*/  IMAD.MOV.U32 R11, RZ, RZ, R13 ;  /* 0x000000ffff0b7224 */ /* 0x000fc800078e000d */
[----:B------:R-:W-:-:S04]  /*0280*/  IMAD.HI.U32 R7, R7, R11, RZ ;  /* 0x0000000b07077227 */ /* 0x000fc800078e00ff */
[----:B------:R-:W-:-:S04]  /*0290*/  IMAD.MOV R5, RZ, RZ, -R7 ;  /* 0x000000ffff057224 */ /* 0x000fc800078e0a07 */
[----:B------:R-:W-:-:S05]  /*02a0*/  IMAD R5, R12, R5, R11 ;  /* 0x000000050c057224 */ /* 0x000fca00078e020b */
[----:B------:R-:W-:-:S13]  /*02b0*/  ISETP.GT.U32.AND P3, PT, R12, R5, PT ;  /* 0x000000050c00720c */ /* 0x000fda0003f64070 */
[----:B------:R-:W-:Y:S02]  /*02c0*/  @!P3 IMAD.IADD R5, R5, 0x1, -R12 ;  /* 0x000000010505b824 */ /* 0x000fe400078e0a0c */
[----:B------:R-:W-:Y:S01]  /*02d0*/  @!P3 VIADD R7, R7, 0x1 ;  /* 0x000000010707b836 */ /* 0x000fe20000000000 */
[----:B------:R-:W-:Y:S02]  /*02e0*/  ISETP.NE.AND P3, PT, R8, RZ, PT ;  /* 0x000000ff0800720c */ /* 0x000fe40003f65270 */
[----:B------:R-:W-:Y:S02]  /*02f0*/  ISETP.GE.U32.AND P1, PT, R5, R12, PT ;  /* 0x0000000c0500720c */ /* 0x000fe40003f26070 */
[----:B------:R-:W-:-:S04]  /*0300*/  LOP3.LUT R5, R4, R8, RZ, 0x3c, !PT ;  /* 0x0000000804057212 */ /* 0x000fc800078e3cff */
[----:B------:R-:W-:-:S07]  /*0310*/  ISETP.GE.AND P2, PT, R5, RZ, PT ;  /* 0x000000ff0500720c */ /* 0x000fce0003f46270 */
[----:B------:R-:W-:-:S06]  /*0320*/  @P1 VIADD R7, R7, 0x1 ;  /* 0x0000000107071836 */ /* 0x000fcc0000000000 */
[----:B------:R-:W-:Y:S01]  /*0330*/  @!P2 IMAD.MOV R7, RZ, RZ, -R7 ;  /* 0x000000ffff07a224 */ /* 0x000fe200078e0a07 */
[----:B------:R-:W-:-:S05]  /*0340*/  @!P3 LOP3.LUT R7, RZ, R8, RZ, 0x33, !PT ;  /* 0x00000008ff07b212 */ /* 0x000fca00078e33ff */
[----:B------:R-:W-:-:S07]  /*0350*/  IMAD.IADD R6, R8, 0x1, -R7 ;  /* 0x0000000108067824 */ /* 0x000fce00078e0a07 */
.L_x_8:
[----:B------:R-:W-:Y:S05]  /*0360*/  BSYNC.RECONVERGENT B0 ;  /* 0x0000000000007941 */ /* 0x000fea0003800200 */
.L_x_7:
[----:B------:R-:W-:Y:S01]  /*0370*/  ISETP.GE.AND P1, PT, R6, 0x1, PT ;  /* 0x000000010600780c */ /* 0x000fe20003f26270 */
[----:B------:R-:W-:Y:S01]  /*0380*/  BSSY.RECONVERGENT B1, `(.L_x_9) ;  /* 0x00000a6000017945 */ /* 0x000fe20003800200 */
[----:B------:R-:W-:Y:S01]  /*0390*/  IADD3 R7, PT, PT, -R10, UR8, RZ ;  /* 0x000000080a077c10 */ /* 0x000fe2000fffe1ff */
[----:B------:R-:W-:Y:S02]  /*03a0*/  IMAD R9, R9, UR4, R2 ;  /* 0x0000000409097c24 */ /* 0x000fe4000f8e0202 */
[----:B------:R-:W-:Y:S02]  /*03b0*/  @P0 IMAD.IADD R7, R8, 0x1, -R3 ;  /* 0x0000000108070824 */ /* 0x000fe400078e0a03 */
[----:B------:R-:W-:-:S06]  /*03c0*/  IMAD.MOV.U32 R14, RZ, RZ, RZ ;  /* 0x000000ffff0e7224 */ /* 0x000fcc00078e00ff */
[----:B------:R-:W-:Y:S05]  /*03d0*/  @!P1 BRA `(.L_x_10) ;  /* 0x0000000800809947 */ /* 0x000fea0003800000 */
[----:B------:R-:W0:Y:S01]  /*03e0*/  LDC.64 R10, c[0x0][0x380] ;  /* 0x0000e000ff0a7b82 */ /* 0x000e220000000a00 */
[C---:B------:R-:W-:Y:S01]  /*03f0*/  LOP3.LUT R18, R7.reuse, 0x7, RZ, 0xc0, !PT ;  /* 0x0000000707127812 */ /* 0x040fe200078ec0ff */
[----:B------:R-:W-:Y:S01]  /*0400*/  IMAD.IADD R8, R4, 0x1, R3 ;  /* 0x0000000104087824 */ /* 0x000fe200078e0203 */
[C---:B------:R-:W-:Y:S01]  /*0410*/  LOP3.LUT R16, R7.reuse, 0xf, RZ, 0xc0, !PT ;  /* 0x0000000f07107812 */ /* 0x040fe200078ec0ff */
[----:B------:R-:W-:Y:S01]  /*0420*/  IMAD.MOV.U32 R14, RZ, RZ, RZ ;  /* 0x000000ffff0e7224 */ /* 0x000fe200078e00ff */
[----:B------:R-:W-:Y:S01]  /*0430*/  LOP3.LUT R19, R7, 0x3, RZ, 0xc0, !PT ;  /* 0x0000000307137812 */ /* 0x000fe200078ec0ff */
[----:B------:R-:W-:Y:S02]  /*0440*/  VIADD R12, R18, 0xffffffff ;  /* 0xffffffff120c7836 */ /* 0x000fe40000000000 */
[----:B------:R-:W-:-:S03]  /*0450*/  VIADD R5, R16, 0xffffffff ;  /* 0xffffffff10057836 */ /* 0x000fc60000000000 */
[----:B------:R-:W-:Y:S02]  /*0460*/  ISETP.GE.U32.AND P1, PT, R12, 0x3, PT ;  /* 0x000000030c00780c */ /* 0x000fe40003f26070 */
[----:B------:R-:W-:Y:S02]  /*0470*/  ISETP.GE.U32.AND P0, PT, R5, 0x7, PT ;  /* 0x000000070500780c */ /* 0x000fe40003f06070 */
[----:B0-----:R-:W-:Y:S02]  /*0480*/  IADD3 R2, P2, PT, R10, 0x20, RZ ;  /* 0x000000200a027810 */ /* 0x001fe40007f5e0ff */
[----:B------:R-:W-:-:S03]  /*0490*/  LOP3.LUT R10, R7, 0x7ffffff0, RZ, 0xc0, !PT ;  /* 0x7ffffff0070a7812 */ /* 0x000fc600078ec0ff */
[----:B------:R-:W-:Y:S02]  /*04a0*/  IMAD.X R3, RZ, RZ, R11, P2 ;  /* 0x000000ffff037224 */ /* 0x000fe400010e060b */
[----:B------:R-:W-:Y:S02]  /*04b0*/  IMAD.MOV.U32 R11, RZ, RZ, RZ ;  /* 0x000000ffff0b7224 */ /* 0x000fe400078e00ff */
[----:B------:R-:W-:-:S07]  /*04c0*/  IMAD.MOV R12, RZ, RZ, -R10 ;  /* 0x000000ffff0c7224 */ /* 0x000fce00078e0a0a */
.L_x_21:
[----:B------:R-:W-:Y:S01]  /*04d0*/  ISETP.GE.AND P2, PT, R7, 0x1, PT ;  /* 0x000000010700780c */ /* 0x000fe20003f46270 */
[----:B------:R-:W-:-:S12]  /*04e0*/  BSSY.RECONVERGENT B0, `(.L_x_11) ;  /* 0x000008c000007945 */ /* 0x000fd80003800200 */
[----:B------:R-:W-:Y:S05]  /*04f0*/  @!P2 BRA `(.L_x_12) ;  /* 0x000000080028a947 */ /* 0x000fea0003800000 */
[----:B------:R-:W0:Y:S01]  /*0500*/  LDC R4, c[0x0][0x390] ;  /* 0x0000e400ff047b82 */ /* 0x000e220000000800 */
[----:B------:R-:W-:Y:S01]  /*0510*/  ISETP.GE.U32.AND P2, PT, R7, 0x10, PT ;  /* 0x000000100700780c */ /* 0x000fe20003f46070 */
[----:B------:R-:W-:Y:S01]  /*0520*/  BSSY.RECONVERGENT B2, `(.L_x_13) ;  /* 0x000003f000027945 */ /* 0x000fe20003800200 */
[----:B------:R-:W-:Y:S02]  /*0530*/  IMAD.MOV.U32 R20, RZ, RZ, RZ ;  /* 0x000000ffff147224 */ /* 0x000fe400078e00ff */
[----:B0-----:R-:W-:-:S04]  /*0540*/  IMAD R13, R4, UR4, R11 ;  /* 0x00000004040d7c24 */ /* 0x001fc8000f8e020b */
[----:B------:R-:W-:-:S05]  /*0550*/  IMAD R13, R13, R4, R8 ;  /* 0x000000040d0d7224 */ /* 0x000fca00078e0208 */
[----:B------:R-:W-:Y:S05]  /*0560*/  @!P2 BRA `(.L_x_14) ;  /* 0x0000000000e8a947 */ /* 0x000fea0003800000 */
[----:B------:R-:W-:Y:S01]  /*0570*/  BSSY.RECONVERGENT B3, `(.L_x_15) ;  /* 0x0000038000037945 */ /* 0x000fe20003800200 */
[----:B------:R-:W-:Y:S02]  /*0580*/  IMAD.MOV.U32 R17, RZ, RZ, R13 ;  /* 0x000000ffff117224 */ /* 0x000fe400078e000d */
[----:B------:R-:W-:-:S07]  /*0590*/  IMAD.MOV.U32 R15, RZ, RZ, R12 ;  /* 0x000000ffff0f7224 */ /* 0x000fce00078e000c */
.L_x_16:
[----:B------:R-:W-:-:S05]  /*05a0*/  IMAD.WIDE R4, R17, 0x4, R2 ;  /* 0x0000000411047825 */ /* 0x000fca00078e0202 */
[----:B------:R-:W2:Y:S04]  /*05b0*/  LDG.E R21, desc[UR6][R4.64+-0x20] ;  /* 0xffffe00604157981 */ /* 0x000ea8000c1e1900 */
[----:B------:R-:W3:Y:S04]  /*05c0*/  LDG.E R27, desc[UR6][R4.64+-0x1c] ;  /* 0xffffe406041b7981 */ /* 0x000ee8000c1e1900 */
[----:B------:R-:W4:Y:S04]  /*05d0*/  LDG.E R22, desc[UR6][R4.64+-0x18] ;  /* 0xffffe80604167981 */ /* 0x000f28000c1e1900 */
[----:B------:R-:W5:Y:S04]  /*05e0*/  LDG.E R23, desc[UR6][R4.64+-0x14] ;  /* 0xffffec0604177981 */ /* 0x000f68000c1e1900 */
[----:B------:R-:W5:Y:S04]  /*05f0*/  LDG.E R25, desc[UR6][R4.64+-0x10] ;  /* 0xfffff00604197981 */ /* 0x000f68000c1e1900 */
[----:B------:R-:W5:Y:S04]  /*0600*/  LDG.E R24, desc[UR6][R4.64+-0xc] ;  /* 0xfffff40604187981 */ /* 0x000f68000c1e1900 */
[----:B------:R-:W5:Y:S01]  /*0610*/  LDG.E R20, desc[UR6][R4.64+-0x8] ;  /* 0xfffff80604147981 */ /* 0x000f62000c1e1900 */
[----:B--2---:R-:W-:-:S04]  /*0620*/  FSETP.GEU.AND P2, PT, R14, R21, PT ;  /* 0x000000150e00720b */ /* 0x004fc80003f4e000 */
[----:B------:R-:W-:Y:S02]  /*0630*/  FSEL R14, R21, R14, !P2 ;  /* 0x0000000e150e7208 */ /* 0x000fe40005000000 */
[----:B------:R-:W2:Y:S02]  /*0640*/  LDG.E R21, desc[UR6][R4.64+-0x4] ;  /* 0xfffffc0604157981 */ /* 0x000ea4000c1e1900 */
[----:B---3--:R-:W-:-:S04]  /*0650*/  FSETP.GEU.AND P2, PT, R14, R27, PT ;  /* 0x0000001b0e00720b */ /* 0x008fc80003f4e000 */
[----:B------:R-:W-:Y:S02]  /*0660*/  FSEL R27, R27, R14, !P2 ;  /* 0x0000000e1b1b7208 */ /* 0x000fe40005000000 */
[----:B------:R-:W3:Y:S02]  /*0670*/  LDG.E R14, desc[UR6][R4.64] ;  /* 0x00000006040e7981 */ /* 0x000ee4000c1e1900 */
[----:B----4-:R-:W-:-:S04]  /*0680*/  FSETP.GEU.AND P2, PT, R27, R22, PT ;  /* 0x000000161b00720b */ /* 0x010fc80003f4e000 */
[----:B------:R-:W-:Y:S02]  /*0690*/  FSEL R26, R22, R27, !P2 ;  /* 0x0000001b161a7208 */ /* 0x000fe40005000000 */
[----:B------:R-:W4:Y:S02]  /*06a0*/  LDG.E R22, desc[UR6][R4.64+0x4] ;  /* 0x0000040604167981 */ /* 0x000f24000c1e1900 */
[----:B-----5:R-:W-:-:S04]  /*06b0*/  FSETP.GEU.AND P2, PT, R26, R23, PT ;  /* 0x000000171a00720b */ /* 0x020fc80003f4e000 */
[----:B------:R-:W-:Y:S02]  /*06c0*/  FSEL R26, R23, R26, !P2 ;  /* 0x0000001a171a7208 */ /* 0x000fe40005000000 */
[----:B------:R-:W5:Y:S02]  /*06d0*/  LDG.E R23, desc[UR6][R4.64+0x8] ;  /* 0x0000080604177981 */ /* 0x000f64000c1e1900 */
[----:B------:R-:W-:-:S04]  /*06e0*/  FSETP.GEU.AND P2, PT, R26, R25, PT ;  /* 0x000000191a00720b */ /* 0x000fc80003f4e000 */
        /* <DEDUP_REMOVED lines=8> */
[----:B--2---:R-:W-:-:S04]  /*0770*/  FSETP.GEU.AND P2, PT, R26, R21, PT ;  /* 0x000000151a00720b */ /* 0x004fc80003f4e000 */
[----:B------:R-:W-:Y:S02]  /*0780*/  FSEL R27, R21, R26, !P2 ;  /* 0x0000001a151b7208 */ /* 0x000fe40005000000 */
[----:B------:R-:W2:Y:S04]  /*0790*/  LDG.E R21, desc[UR6][R4.64+0x18] ;  /* 0x0000180604157981 */ /* 0x000ea8000c1e1900 */
[----:B------:R-:W2:Y:S01]  /*07a0*/  LDG.E R26, desc[UR6][R4.64+0x1c] ;  /* 0x00001c06041a7981 */ /* 0x000ea2000c1e1900 */
[----:B---3--:R-:W-:Y:S01]  /*07b0*/  FSETP.GEU.AND P2, PT, R27, R14, PT ;  /* 0x0000000e1b00720b */ /* 0x008fe20003f4e000 */
[----:B------:R-:W-:Y:S02]  /*07c0*/  VIADD R15, R15, 0x10 ;  /* 0x000000100f0f7836 */ /* 0x000fe40000000000 */
[----:B------:R-:W-:Y:S01]  /*07d0*/  VIADD R17, R17, 0x10 ;  /* 0x0000001011117836 */ /* 0x000fe20000000000 */
[----:B------:R-:W-:-:S02]  /*07e0*/  FSEL R27, R14, R27, !P2 ;  /* 0x0000001b0e1b7208 */ /* 0x000fc40005000000 */
[----:B------:R-:W-:Y:S02]  /*07f0*/  ISETP.NE.AND P3, PT, R15, RZ, PT ;  /* 0x000000ff0f00720c */ /* 0x000fe40003f65270 */
[----:B----4-:R-:W-:-:S04]  /*0800*/  FSETP.GEU.AND P2, PT, R27, R22, PT ;  /* 0x000000161b00720b */ /* 0x010fc80003f4e000 */
[----:B------:R-:W-:-:S04]  /*0810*/  FSEL R22, R22, R27, !P2 ;  /* 0x0000001b16167208 */ /* 0x000fc80005000000 */
[----:B-----5:R-:W-:-:S04]  /*0820*/  FSETP.GEU.AND P2, PT, R22, R23, PT ;  /* 0x000000171600720b */ /* 0x020fc80003f4e000 */
[----:B------:R-:W-:-:S04]  /*0830*/  FSEL R22, R23, R22, !P2 ;  /* 0x0000001617167208 */ /* 0x000fc80005000000 */
[----:B------:R-:W-:-:S04]  /*0840*/  FSETP.GEU.AND P2, PT, R22, R25, PT ;  /* 0x000000191600720b */ /* 0x000fc80003f4e000 */
[----:B------:R-:W-:-:S04]  /*0850*/  FSEL R25, R25, R22, !P2 ;  /* 0x0000001619197208 */ /* 0x000fc80005000000 */
[----:B------:R-:W-:-:S04]  /*0860*/  FSETP.GEU.AND P2, PT, R25, R24, PT ;  /* 0x000000181900720b */ /* 0x000fc80003f4e000 */
[----:B------:R-:W-:-:S04]  /*0870*/  FSEL R25, R24, R25, !P2 ;  /* 0x0000001918197208 */ /* 0x000fc80005000000 */
[----:B------:R-:W-:-:S04]  /*0880*/  FSETP.GEU.AND P2, PT, R25, R20, PT ;  /* 0x000000141900720b */ /* 0x000fc80003f4e000 */
[----:B------:R-:W-:-:S04]  /*0890*/  FSEL R20, R20, R25, !P2 ;  /* 0x0000001914147208 */ /* 0x000fc80005000000 */
[----:B--2---:R-:W-:-:S04]  /*08a0*/  FSETP.GEU.AND P2, PT, R20, R21, PT ;  /* 0x000000151400720b */ /* 0x004fc80003f4e000 */
[----:B------:R-:W-:-:S04]  /*08b0*/  FSEL R21, R21, R20, !P2 ;  /* 0x0000001415157208 */ /* 0x000fc80005000000 */
[----:B------:R-:W-:-:S04]  /*08c0*/  FSETP.GEU.AND P2, PT, R21, R26, PT ;  /* 0x0000001a1500720b */ /* 0x000fc80003f4e000 */
[----:B------:R-:W-:Y:S01]  /*08d0*/  FSEL R14, R26, R21, !P2 ;  /* 0x000000151a0e7208 */ /* 0x000fe20005000000 */
[----:B------:R-:W-:Y:S08]  /*08e0*/  @P3 BRA `(.L_x_16) ;  /* 0xfffffffc002c3947 */ /* 0x000ff0000383ffff */
[----:B------:R-:W-:Y:S05]  /*08f0*/  BSYNC.RECONVERGENT B3 ;  /* 0x0000000000037941 */ /* 0x000fea0003800200 */
.L_x_15:
[----:B------:R-:W-:-:S07]  /*0900*/  IMAD.MOV.U32 R20, RZ, RZ, R10 ;  /* 0x000000ffff147224 */ /* 0x000fce00078e000a */
.L_x_14:
[----:B------:R-:W-:Y:S05]  /*0910*/  BSYNC.RECONVERGENT B2 ;  /* 0x0000000000027941 */ /* 0x000fea0003800200 */
.L_x_13:
[----:B------:R-:W-:-:S13]  /*0920*/  ISETP.NE.AND P2, PT, R16, RZ, PT ;  /* 0x000000ff1000720c */ /* 0x000fda0003f45270 */
[----:B------:R-:W-:Y:S05]  /*0930*/  @!P2 BRA `(.L_x_12) ;  /* 0x000000040018a947 */ /* 0x000fea0003800000 */
[----:B------:R-:W-:Y:S01]  /*0940*/  BSSY.RECONVERGENT B2, `(.L_x_17) ;  /* 0x000001f000027945 */ /* 0x000fe20003800200 */
[----:B------:R-:W-:-:S03]  /*0950*/  ISETP.NE.AND P2, PT, R18, RZ, PT ;  /* 0x000000ff1200720c */ /* 0x000fc60003f45270 */
[----:B------:R-:W-:Y:S10]  /*0960*/  @!P0 BRA `(.L_x_18) ;  /* 0x0000000000708947 */ /* 0x000ff40003800000 */
[----:B------:R-:W0:Y:S01]  /*0970*/  LDC.64 R4, c[0x0][0x380] ;  /* 0x0000e000ff047b82 */ /* 0x000e220000000a00 */
[----:B------:R-:W-:-:S04]  /*0980*/  IMAD.IADD R15, R13, 0x1, R20 ;  /* 0x000000010d0f7824 */ /* 0x000fc800078e0214 */
[----:B0-----:R-:W-:-:S05]  /*0990*/  IMAD.WIDE R4, R15, 0x4, R4 ;  /* 0x000000040f047825 */ /* 0x001fca00078e0204 */
[----:B------:R-:W2:Y:S04]  /*09a0*/  LDG.E R23, desc[UR6][R4.64] ;  /* 0x0000000604177981 */ /* 0x000ea8000c1e1900 */
[----:B------:R-:W3:Y:S04]  /*09b0*/  LDG.E R25, desc[UR6][R4.64+0x4] ;  /* 0x0000040604197981 */ /* 0x000ee8000c1e1900 */
[----:B------:R-:W4:Y:S04]  /*09c0*/  LDG.E R27, desc[UR6][R4.64+0x8] ;  /* 0x00000806041b7981 */ /* 0x000f28000c1e1900 */
[----:B------:R-:W5:Y:S04]  /*09d0*/  LDG.E R29, desc[UR6][R4.64+0xc] ;  /* 0x00000c06041d7981 */ /* 0x000f68000c1e1900 */
[----:B------:R-:W5:Y:S04]  /*09e0*/  LDG.E R21, desc[UR6][R4.64+0x10] ;  /* 0x0000100604157981 */ /* 0x000f68000c1e1900 */
[----:B------:R-:W5:Y:S04]  /*09f0*/  LDG.E R17, desc[UR6][R4.64+0x14] ;  /* 0x0000140604117981 */ /* 0x000f68000c1e1900 */
[----:B------:R-:W5:Y:S04]  /*0a00*/  LDG.E R15, desc[UR6][R4.64+0x18] ;  /* 0x00001806040f7981 */ /* 0x000f68000c1e1900 */
[----:B------:R-:W5:Y:S01]  /*0a10*/  LDG.E R22, desc[UR6][R4.64+0x1c] ;  /* 0x00001c0604167981 */ /* 0x000f62000c1e1900 */
[----:B------:R-:W-:Y:S01]  /*0a20*/  VIADD R20, R20, 0x8 ;  /* 0x0000000814147836 */ /* 0x000fe20000000000 */
[----:B--2---:R-:W-:-:S04]  /*0a30*/  FSETP.GEU.AND P3, PT, R14, R23, PT ;  /* 0x000000170e00720b */ /* 0x004fc80003f6e000 */
[----:B------:R-:W-:-:S04]  /*0a40*/  FSEL R14, R23, R14, !P3 ;  /* 0x0000000e170e7208 */ /* 0x000fc80005800000 */
[----:B---3--:R-:W-:-:S04]  /*0a50*/  FSETP.GEU.AND P3, PT, R14, R25, PT ;  /* 0x000000190e00720b */ /* 0x008fc80003f6e000 */
[----:B------:R-:W-:-:S04]  /*0a60*/  FSEL R14, R25, R14, !P3 ;  /* 0x0000000e190e7208 */ /* 0x000fc80005800000 */
        /* <DEDUP_REMOVED lines=10> */
[----:B------:R-:W-:-:S04]  /*0b10*/  FSETP.GEU.AND P3, PT, R15, R22, PT ;  /* 0x000000160f00720b */ /* 0x000fc80003f6e000 */
[----:B------:R-:W-:-:S09]  /*0b20*/  FSEL R14, R22, R15, !P3 ;  /* 0x0000000f160e7208 */ /* 0x000fd20005800000 */
.L_x_18:
[----:B------:R-:W-:Y:S05]  /*0b30*/  BSYNC.RECONVERGENT B2 ;  /* 0x0000000000027941 */ /* 0x000fea0003800200 */
.L_x_17:
        /* <DEDUP_REMOVED lines=19> */
[----:B------:R-:W-:-:S09]  /*0c70*/  FSEL R14, R23, R14, !P3 ;  /* 0x0000000e170e7208 */ /* 0x000fd20005800000 */
.L_x_20:
[----:B------:R-:W-:Y:S05]  /*0c80*/  BSYNC.RECONVERGENT B2 ;  /* 0x0000000000027941 */ /* 0x000fea0003800200 */
.L_x_19:
[----:B------:R-:W-:Y:S05]  /*0c90*/  @!P2 BRA `(.L_x_12) ;  /* 0x000000000040a947 */ /* 0x000fea0003800000 */
[----:B------:R-:W0:Y:S01]  /*0ca0*/  LDC.64 R4, c[0x0][0x380] ;  /* 0x0000e000ff047b82 */ /* 0x000e220000000a00 */
[----:B------:R-:W-:-:S04]  /*0cb0*/  IMAD.IADD R13, R13, 0x1, R20 ;  /* 0x000000010d0d7824 */ /* 0x000fc800078e0214 */
[----:B0-----:R-:W-:-:S05]  /*0cc0*/  IMAD.WIDE R4, R13, 0x4, R4 ;  /* 0x000000040d047825 */ /* 0x001fca00078e0204 */
[----:B------:R-:W2:Y:S01]  /*0cd0*/  LDG.E R13, desc[UR6][R4.64] ;  /* 0x00000006040d7981 */ /* 0x000ea2000c1e1900 */
[----:B------:R-:W-:Y:S02]  /*0ce0*/  ISETP.NE.AND P3, PT, R19, 0x1, PT ;  /* 0x000000011300780c */ /* 0x000fe40003f65270 */
[----:B--2---:R-:W-:-:S04]  /*0cf0*/  FSETP.GEU.AND P2, PT, R14, R13, PT ;  /* 0x0000000d0e00720b */ /* 0x004fc80003f4e000 */
[----:B------:R-:W-:-:S07]  /*0d00*/  FSEL R14, R13, R14, !P2 ;  /* 0x0000000e0d0e7208 */ /* 0x000fce0005000000 */
[----:B------:R-:W-:Y:S05]  /*0d10*/  @!P3 BRA `(.L_x_12) ;  /* 0x000000000020b947 */ /* 0x000fea0003800000 */
[----:B------:R-:W2:Y:S01]  /*0d20*/  LDG.E R13, desc[UR6][R4.64+0x4] ;  /* 0x00000406040d7981 */ /* 0x000ea2000c1e1900 */
[----:B------:R-:W-:Y:S02]  /*0d30*/  ISETP.NE.AND P3, PT, R19, 0x2, PT ;  /* 0x000000021300780c */ /* 0x000fe40003f65270 */
[----:B--2---:R-:W-:-:S04]  /*0d40*/  FSETP.GEU.AND P2, PT, R14, R13, PT ;  /* 0x0000000d0e00720b */ /* 0x004fc80003f4e000 */
[----:B------:R-:W-:-:S07]  /*0d50*/  FSEL R14, R13, R14, !P2 ;  /* 0x0000000e0d0e7208 */ /* 0x000fce0005000000 */
[----:B------:R-:W-:Y:S05]  /*0d60*/  @!P3 BRA `(.L_x_12) ;  /* 0x00000000000cb947 */ /* 0x000fea0003800000 */
[----:B------:R-:W2:Y:S02]  /*0d70*/  LDG.E R5, desc[UR6][R4.64+0x8] ;  /* 0x0000080604057981 */ /* 0x000ea4000c1e1900 */
[----:B--2---:R-:W-:-:S13]  /*0d80*/  FSETP.GEU.AND P2, PT, R14, R5, PT ;  /* 0x000000050e00720b */ /* 0x004fda0003f4e000 */
[----:B------:R-:W-:-:S07]  /*0d90*/  @!P2 IMAD.MOV.U32 R14, RZ, RZ, R5 ;  /* 0x000000ffff0ea224 */ /* 0x000fce00078e0005 */
.L_x_12:
[----:B------:R-:W-:Y:S05]  /*0da0*/  BSYNC.RECONVERGENT B0 ;  /* 0x0000000000007941 */ /* 0x000fea0003800200 */
.L_x_11:
[----:B------:R-:W-:-:S05]  /*0db0*/  VIADD R11, R11, 0x1 ;  /* 0x000000010b0b7836 */ /* 0x000fca0000000000 */
[----:B------:R-:W-:-:S13]  /*0dc0*/  ISETP.NE.AND P2, PT, R11, R6, PT ;  /* 0x000000060b00720c */ /* 0x000fda0003f45270 */
[----:B------:R-:W-:Y:S05]  /*0dd0*/  @P2 BRA `(.L_x_21) ;  /* 0xfffffff400bc2947 */ /* 0x000fea000383ffff */
.L_x_10:
[----:B------:R-:W-:Y:S05]  /*0de0*/  BSYNC.RECONVERGENT B1 ;  /* 0x0000000000017941 */ /* 0x000fea0003800200 */
.L_x_9:
[----:B------:R-:W0:Y:S01]  /*0df0*/  LDC.64 R2, c[0x0][0x388] ;  /* 0x0000e200ff027b82 */ /* 0x000e220000000a00 */
[----:B------:R-:W1:Y:S02]  /*0e00*/  LDCU UR5, c[0x0][0x394] ;  /* 0x00007280ff0577ac */ /* 0x000e640008000800 */
[----:B-1----:R-:W-:-:S04]  /*0e10*/  IMAD R9, R9, UR5, R0 ;  /* 0x0000000509097c24 */ /* 0x002fc8000f8e0200 */
[----:B0-----:R-:W-:-:S05]  /*0e20*/  IMAD.WIDE R2, R9, 0x4, R2 ;  /* 0x0000000409027825 */ /* 0x001fca00078e0202 */
[----:B------:R-:W-:Y:S01]  /*0e30*/  STG.E desc[UR6][R2.64], R14 ;  /* 0x0000000e02007986 */ /* 0x000fe2000c101906 */
[----:B------:R-:W-:Y:S05]  /*0e40*/  EXIT ;  /* 0x000000000000794d */ /* 0x000fea0003800000 */
.L_x_22:
        /* <DEDUP_REMOVED lines=11> */
.L_x_116:


//--------------------- .text._Z8norm_jjbPfS_ffii --------------------------
	.section	.text._Z8norm_jjbPfS_ffii,"ax",@progbits
	.align	128
        .global         _Z8norm_jjbPfS_ffii
        .type           _Z8norm_jjbPfS_ffii,@function
        .size           _Z8norm_jjbPfS_ffii,(.L_x_114 - _Z8norm_jjbPfS_ffii)
        .other          _Z8norm_jjbPfS_ffii,@"STO_CUDA_ENTRY STV_DEFAULT"
_Z8norm_jjbPfS_ffii:
.text._Z8norm_jjbPfS_ffii:
[----:B------:R-:W-:Y:S01]  /*0000*/  LDC R1, c[0x0][0x37c] ;  /* 0x0000df00ff017b82 */ /* 0x000fe20000000800 */
[----:B------:R-:W0:Y:S07]  /*0010*/  S2R R7, SR_CTAID.X ;  /* 0x0000000000077919 */ /* 0x000e2e0000002500 */
[----:B------:R-:W1:Y:S01]  /*0020*/  LDC R5, c[0x0][0x360] ;  /* 0x0000d800ff057b82 */ /* 0x000e620000000800 */
[----:B------:R-:W2:Y:S01]  /*0030*/  LDCU UR12, c[0x0][0x39c] ;  /* 0x00007380ff0c77ac */ /* 0x000ea20008000800 */
[----:B------:R-:W-:Y:S01]  /*0040*/  IMAD.MOV.U32 R27, RZ, RZ, RZ ;  /* 0x000000ffff1b7224 */ /* 0x000fe200078e00ff */
[----:B------:R-:W1:Y:S01]  /*0050*/  S2R R4, SR_TID.X ;  /* 0x0000000000047919 */ /* 0x000e620000002100 */
[----:B------:R-:W3:Y:S01]  /*0060*/  LDCU.64 UR10, c[0x0][0x358] ;  /* 0x00006b00ff0a77ac */ /* 0x000ee20008000a00 */
[----:B------:R-:W4:Y:S03]  /*0070*/  S2R R3, SR_TID.Y ;  /* 0x0000000000037919 */ /* 0x000f260000002200 */
[----:B------:R-:W4:Y:S08]  /*0080*/  LDC R0, c[0x0][0x364] ;  /* 0x0000d900ff007b82 */ /* 0x000f300000000800 */
[----:B------:R-:W0:Y:S08]  /*0090*/  LDC R2, c[0x0][0x370] ;  /* 0x0000dc00ff027b82 */ /* 0x000e300000000800 */
[----:B------:R-:W5:Y:S08]  /*00a0*/  S2UR UR8, SR_CTAID.X ;  /* 0x00000000000879c3 */ /* 0x000f700000002500 */
[----:B------:R-:W1:Y:S08]  /*00b0*/  S2UR UR6, SR_CTAID.Y ;  /* 0x00000000000679c3 */ /* 0x000e700000002600 */
[----:B------:R-:W4:Y:S01]  /*00c0*/  S2UR UR7, SR_CTAID.Z ;  /* 0x00000000000779c3 */ /* 0x000f220000002700 */
[----:B0-----:R-:W-:-:S04]  /*00d0*/  VIADDMNMX.U32 R2, R7, 0x2, R2, PT ;  /* 0x0000000207027846 */ /* 0x001fc80003800002 */
[----:B------:R-:W-:Y:S01]  /*00e0*/  R2UR UR4, R2 ;  /* 0x00000000020472ca */ /* 0x000fe200000e0000 */
[----:B-----5:R-:W-:-:S04]  /*00f0*/  UISETP.LT.U32.AND UP0, UPT, UR8, 0x3, UPT ;  /* 0x000000030800788c */ /* 0x020fc8000bf01070 */
[----:B------:R-:W-:-:S04]  /*0100*/  USEL UR5, UR8, 0x3, !UP0 ;  /* 0x0000000308057887 */ /* 0x000fc8000c000000 */
[----:B------:R-:W-:Y:S01]  /*0110*/  UIADD3 UR5, UPT, UPT, UR5, -0x3, URZ ;  /* 0xfffffffd05057890 */ /* 0x000fe2000fffe0ff */
[----:B-1----:R-:W-:-:S03]  /*0120*/  IMAD R4, R5, UR6, R4 ;  /* 0x0000000605047c24 */ /* 0x002fc6000f8e0204 */
[----:B------:R-:W-:Y:S01]  /*0130*/  UIADD3 UR9, UPT, UPT, UR4, -0x1, URZ ;  /* 0xffffffff04097890 */ /* 0x000fe2000fffe0ff */
[----:B--2---:R-:W-:Y:S01]  /*0140*/  IMAD.U32 R5, RZ, RZ, UR12 ;  /* 0x0000000cff057e24 */ /* 0x004fe2000f8e00ff */
[----:B------:R-:W-:Y:S02]  /*0150*/  UIMAD UR6, UR8, UR12, URZ ;  /* 0x0000000c080672a4 */ /* 0x000fe4000f8e02ff */
[----:B------:R-:W-:Y:S01]  /*0160*/  UISETP.GE.U32.AND UP0, UPT, UR5, UR9, UPT ;  /* 0x000000090500728c */ /* 0x000fe2000bf06070 */
[----:B----4-:R-:W-:-:S04]  /*0170*/  IMAD R3, R0, UR7, R3 ;  /* 0x0000000700037c24 */ /* 0x010fc8000f8e0203 */
[----:B------:R-:W-:-:S04]  /*0180*/  IMAD R2, R4, UR12, R3 ;  /* 0x0000000c04027c24 */ /* 0x000fc8000f8e0203 */
[----:B------:R-:W-:Y:S01]  /*0190*/  IMAD R2, R5, UR6, R2 ;  /* 0x0000000605027c24 */ /* 0x000fe2000f8e0202 */
[----:B---3--:R-:W-:Y:S06]  /*01a0*/  BRA.U UP0, `(.L_x_23) ;  /* 0x0000000d00047547 */ /* 0x008fec000b800000 */
[----:B------:R-:W-:Y:S01]  /*01b0*/  UISETP.LT.U32.AND UP0, UPT, UR8, 0x3, UPT ;  /* 0x000000030800788c */ /* 0x000fe2000bf01070 */
[----:B------:R-:W-:Y:S01]  /*01c0*/  IMAD.MOV.U32 R27, RZ, RZ, RZ ;  /* 0x000000ffff1b7224 */ /* 0x000fe200078e00ff */
[----:B------:R-:W-:Y:S02]  /*01d0*/  ULOP3.LUT UR7, URZ, UR8, URZ, 0x33, !UPT ;  /* 0x00000008ff077292 */ /* 0x000fe4000f8e33ff */
[----:B------:R-:W-:-:S04]  /*01e0*/  USEL UR6, UR8, 0x3, UP0 ;  /* 0x0000000308067887 */ /* 0x000fc80008000000 */
[----:B------:R-:W-:Y:S02]  /*01f0*/  UIADD3 UR6, UPT, UPT, UR4, UR6, URZ ;  /* 0x0000000604067290 */ /* 0x000fe4000fffe0ff */
[----:B------:R-:W-:Y:S02]  /*0200*/  UIMAD UR4, UR12, UR12, URZ ;  /* 0x0000000c0c0472a4 */ /* 0x000fe4000f8e02ff */
[----:B------:R-:W-:Y:S02]  /*0210*/  UIADD3 UR7, UPT, UPT, UR6, UR7, URZ ;  /* 0x0000000706077290 */ /* 0x000fe4000fffe0ff */
[----:B------:R-:W-:Y:S02]  /*0220*/  UIADD3 UR6, UPT, UPT, UR6, -0x2, -UR8 ;  /* 0xfffffffe06067890 */ /* 0x000fe4000fffe808 */
[----:B------:R-:W-:-:S09]  /*0230*/  ULOP3.LUT UP0, UR7, UR7, 0x3, URZ, 0xc0, !UPT ;  /* 0x0000000307077892 */ /* 0x000fd2000f80c0ff */
[----:B------:R-:W-:Y:S05]  /*0240*/  BRA.U !UP0, `(.L_x_24) ;  /* 0x0000000108a87547 */ /* 0x000fea000b800000 */
[----:B------:R-:W0:Y:S01]  /*0250*/  LDC.64 R10, c[0x0][0x380] ;  /* 0x0000e000ff0a7b82 */ /* 0x000e220000000a00 */
[----:B------:R-:W-:Y:S01]  /*0260*/  IMAD R0, R5, UR5, R4 ;  /* 0x0000000505007c24 */ /* 0x000fe2000f8e0204 */
[----:B------:R-:W-:Y:S01]  /*0270*/  UIADD3 UR7, UPT, UPT, -UR7, URZ, URZ ;  /* 0x000000ff07077290 */ /* 0x000fe2000fffe1ff */
[----:B------:R-:W-:Y:S02]  /*0280*/  IMAD.MOV.U32 R27, RZ, RZ, RZ ;  /* 0x000000ffff1b7224 */ /* 0x000fe400078e00ff */
[----:B------:R-:W-:-:S09]  /*0290*/  IMAD R7, R0, UR12, R3 ;  /* 0x0000000c00077c24 */ /* 0x000fd2000f8e0203 */
.L_x_29:
[----:B0-----:R-:W-:-:S05]  /*02a0*/  IMAD.WIDE R12, R7, 0x4, R10 ;  /* 0x00000004070c7825 */ /* 0x001fca00078e020a */
[----:B--2---:R-:W2:Y:S01]  /*02b0*/  LDG.E R6, desc[UR10][R12.64] ;  /* 0x0000000a0c067981 */ /* 0x004ea2000c1e1900 */
[----:B------:R-:W-:Y:S01]  /*02c0*/  BSSY.RECONVERGENT B0, `(.L_x_25) ;  /* 0x0000006000007945 */ /* 0x000fe20003800200 */
[----:B------:R-:W-:Y:S01]  /*02d0*/  MOV R0, 0x320 ;  /* 0x0000032000007802 */ /* 0x000fe20000000f00 */
[----:B-12---:R-:W0:Y:S02]  /*02e0*/  F2F.F64.F32 R8, R6 ;  /* 0x0000000600087310 */ /* 0x006e240000201800 */
[----:B0-----:R-:W-:-:S10]  /*02f0*/  DADD R16, -RZ, |R8| ;  /* 0x00000000ff107229 */ /* 0x001fd40000000508 */
[----:B------:R-:W-:-:S07]  /*0300*/  IMAD.MOV.U32 R5, RZ, RZ, R17 ;  /* 0x000000ffff057224 */ /* 0x000fce00078e0011 */
[----:B------:R-:W-:Y:S05]  /*0310*/  CALL.REL.NOINC `($_Z8norm_jjbPfS_ffii$__internal_accurate_pow) ;  /* 0x0000001800507944 */ /* 0x000fea0003c00000 */
[----:B------:R-:W-:Y:S05]  /*0320*/  BSYNC.RECONVERGENT B0 ;  /* 0x0000000000007941 */ /* 0x000fea0003800200 */
.L_x_25:
[----:B------:R-:W-:Y:S01]  /*0330*/  DADD R12, R8, 2 ;  /* 0x40000000080c7429 */ /* 0x000fe20000000000 */
[----:B------:R-:W-:Y:S01]  /*0340*/  FSETP.NEU.AND P0, PT, R6, RZ, PT ;  /* 0x000000ff0600720b */ /* 0x000fe20003f0d000 */
[----:B------:R-:W-:Y:S08]  /*0350*/  BSSY.RECONVERGENT B0, `(.L_x_26) ;  /* 0x000000e000007945 */ /* 0x000ff00003800200 */
[----:B------:R-:W-:-:S02]  /*0360*/  LOP3.LUT R12, R13, 0x7ff00000, RZ, 0xc0, !PT ;  /* 0x7ff000000d0c7812 */ /* 0x000fc400078ec0ff */
[----:B------:R-:W-:Y:S02]  /*0370*/  FSEL R13, R14, RZ, P0 ;  /* 0x000000ff0e0d7208 */ /* 0x000fe40000000000 */
[----:B------:R-:W-:Y:S02]  /*0380*/  ISETP.NE.AND P1, PT, R12, 0x7ff00000, PT ;  /* 0x7ff000000c00780c */ /* 0x000fe40003f25270 */
[----:B------:R-:W-:-:S11]  /*0390*/  FSEL R12, R5, RZ, P0 ;  /* 0x000000ff050c7208 */ /* 0x000fd60000000000 */
[----:B------:R-:W-:Y:S05]  /*03a0*/  @P1 BRA `(.L_x_27) ;  /* 0x0000000000201947 */ /* 0x000fea0003800000 */
[----:B------:R-:W-:-:S13]  /*03b0*/  FSETP.NAN.AND P0, PT, R6, R6, PT ;  /* 0x000000060600720b */ /* 0x000fda0003f08000 */
[----:B------:R-:W-:Y:S05]  /*03c0*/  @P0 BRA `(.L_x_28) ;  /* 0x0000000000140947 */ /* 0x000fea0003800000 */
[----:B------:R-:W-:-:S14]  /*03d0*/  DSETP.NEU.AND P0, PT, |R8|, +INF , PT ;  /* 0x7ff000000800742a */ /* 0x000fdc0003f0d200 */
[----:B------:R-:W-:Y:S05]  /*03e0*/  @P0 BRA `(.L_x_27) ;  /* 0x0000000000100947 */ /* 0x000fea0003800000 */
[----:B------:R-:W-:Y:S01]  /*03f0*/  IMAD.MOV.U32 R12, RZ, RZ, 0x0 ;  /* 0x00000000ff0c7424 */ /* 0x000fe200078e00ff */
[----:B------:R-:W-:Y:S01]  /*0400*/  MOV R13, 0x7ff00000 ;  /* 0x7ff00000000d7802 */ /* 0x000fe20000000f00 */
[----:B------:R-:W-:Y:S06]  /*0410*/  BRA `(.L_x_27) ;  /* 0x0000000000047947 */ /* 0x000fec0003800000 */
.L_x_28:
[----:B------:R-:W-:-:S11]  /*0420*/  DADD R12, R8, 2 ;  /* 0x40000000080c7429 */ /* 0x000fd60000000000 */
.L_x_27:
[----:B------:R-:W-:Y:S05]  /*0430*/  BSYNC.RECONVERGENT B0 ;  /* 0x0000000000007941 */ /* 0x000fea0003800200 */
.L_x_26:
[----:B------:R-:W0:Y:S01]  /*0440*/  F2F.F64.F32 R8, R27 ;  /* 0x0000001b00087310 */ /* 0x000e220000201800 */
[----:B------:R-:W-:Y:S01]  /*0450*/  FSETP.NEU.AND P0, PT, R6, 1, PT ;  /* 0x3f8000000600780b */ /* 0x000fe20003f0d000 */
[----:B------:R-:W-:Y:S01]  /*0460*/  UIADD3 UR7, UPT, UPT, UR7, 0x1, URZ ;  /* 0x0000000107077890 */ /* 0x000fe2000fffe0ff */
[----:B------:R-:W-:Y:S01]  /*0470*/  VIADD R7, R7, UR4 ;  /* 0x0000000407077c36 */ /* 0x000fe20008000000 */
[----:B------:R-:W-:Y:S01]  /*0480*/  UIADD3 UR5, UPT, UPT, UR5, 0x1, URZ ;  /* 0x0000000105057890 */ /* 0x000fe2000fffe0ff */
[----:B------:R-:W-:Y:S01]  /*0490*/  FSEL R12, R12, RZ, P0 ;  /* 0x000000ff0c0c7208 */ /* 0x000fe20000000000 */
[----:B------:R-:W-:Y:S01]  /*04a0*/  UISETP.NE.AND UP0, UPT, UR7, URZ, UPT ;  /* 0x000000ff0700728c */ /* 0x000fe2000bf05270 */
[----:B------:R-:W-:-:S06]  /*04b0*/  FSEL R13, R13, 1.875, P0 ;  /* 0x3ff000000d0d7808 */ /* 0x000fcc0000000000 */
[----:B0-----:R-:W-:-:S06]  /*04c0*/  DADD R8, R8, R12 ;  /* 0x0000000008087229 */ /* 0x001fcc000000000c */
[----:B------:R1:W2:Y:S01]  /*04d0*/  F2F.F32.F64 R27, R8 ;  /* 0x00000008001b7310 */ /* 0x0002a20000301000 */
[----:B------:R-:W-:Y:S05]  /*04e0*/  BRA.U UP0, `(.L_x_29) ;  /* 0xfffffffd006c7547 */ /* 0x000fea000b83ffff */
.L_x_24:
[----:B------:R-:W-:-:S09]  /*04f0*/  UISETP.GE.U32.AND UP0, UPT, UR6, 0x3, UPT ;  /* 0x000000030600788c */ /* 0x000fd2000bf06070 */
[----:B------:R-:W-:Y:S05]  /*0500*/  BRA.U !UP0, `(.L_x_23) ;  /* 0x00000009082c7547 */ /* 0x000fea000b800000 */
[----:B------:R-:W0:Y:S01]  /*0510*/  LDCU UR6, c[0x0][0x39c] ;  /* 0x00007380ff0677ac */ /* 0x000e220008000800 */
[----:B------:R-:W3:Y:S01]  /*0520*/  LDC.64 R6, c[0x0][0x380] ;  /* 0x0000e000ff067b82 */ /* 0x000ee20000000a00 */
[----:B0-----:R-:W-:-:S04]  /*0530*/  IMAD.U32 R5, RZ, RZ, UR6 ;  /* 0x00000006ff057e24 */ /* 0x001fc8000f8e00ff */
[----:B------:R-:W-:-:S04]  /*0540*/  IMAD R4, R5, UR5, R4 ;  /* 0x0000000505047c24 */ /* 0x000fc8000f8e0204 */
[----:B------:R-:W-:-:S07]  /*0550*/  IMAD R3, R4, UR6, R3 ;  /* 0x0000000604037c24 */ /* 0x000fce000f8e0203 */
.L_x_45:
[----:B0--3--:R-:W-:-:S05]  /*0560*/  IMAD.WIDE R10, R3, 0x4, R6 ;  /* 0x00000004030a7825 */ /* 0x009fca00078e0206 */
[----:B------:R-:W1:Y:S01]  /*0570*/  LDG.E R26, desc[UR10][R10.64] ;  /* 0x0000000a0a1a7981 */ /* 0x000e62000c1e1900 */
[----:B------:R-:W-:Y:S01]  /*0580*/  BSSY.RECONVERGENT B0, `(.L_x_30) ;  /* 0x0000006000007945 */ /* 0x000fe20003800200 */
[----:B------:R-:W-:Y:S01]  /*0590*/  MOV R0, 0x5e0 ;  /* 0x000005e000007802 */ /* 0x000fe20000000f00 */
[----:B-1----:R-:W0:Y:S02]  /*05a0*/  F2F.F64.F32 R8, R26 ;  /* 0x0000001a00087310 */ /* 0x002e240000201800 */
[----:B0-----:R-:W-:-:S10]  /*05b0*/  DADD R4, -RZ, |R8| ;  /* 0x00000000ff047229 */ /* 0x001fd40000000508 */
[----:B----4-:R-:W-:-:S07]  /*05c0*/  IMAD.MOV.U32 R16, RZ, RZ, R4 ;  /* 0x000000ffff107224 */ /* 0x010fce00078e0004 */
[----:B--2---:R-:W-:Y:S05]  /*05d0*/  CALL.REL.NOINC `($_Z8norm_jjbPfS_ffii$__internal_accurate_pow) ;  /* 0x0000001400a07944 */ /* 0x004fea0003c00000 */
[----:B------:R-:W-:Y:S05]  /*05e0*/  BSYNC.RECONVERGENT B0 ;  /* 0x0000000000007941 */ /* 0x000fea0003800200 */
.L_x_30:
[----:B------:R-:W-:-:S04]  /*05f0*/  IMAD.U32 R13, RZ, RZ, UR4 ;  /* 0x00000004ff0d7e24 */ /* 0x000fc8000f8e00ff */
[----:B------:R-:W-:-:S05]  /*0600*/  IMAD.WIDE R10, R13, 0x4, R10 ;  /* 0x000000040d0a7825 */ /* 0x000fca00078e020a */
[----:B------:R-:W2:Y:S01]  /*0610*/  LDG.E R4, desc[UR10][R10.64] ;  /* 0x0000000a0a047981 */ /* 0x000ea2000c1e1900 */
[----:B------:R-:W-:Y:S01]  /*0620*/  DADD R12, R8, 2 ;  /* 0x40000000080c7429 */ /* 0x000fe20000000000 */
[----:B------:R0:W1:Y:S01]  /*0630*/  F2F.F64.F32 R16, R27 ;  /* 0x0000001b00107310 */ /* 0x0000620000201800 */
[C---:B------:R-:W-:Y:S01]  /*0640*/  FSETP.NEU.AND P1, PT, R26.reuse, RZ, PT ;  /* 0x000000ff1a00720b */ /* 0x040fe20003f2d000 */
[----:B------:R-:W-:Y:S01]  /*0650*/  BSSY.RECONVERGENT B0, `(.L_x_31) ;  /* 0x000000e000007945 */ /* 0x000fe20003800200 */
[----:B------:R-:W-:Y:S02]  /*0660*/  FSETP.NEU.AND P0, PT, R26, 1, PT ;  /* 0x3f8000001a00780b */ /* 0x000fe40003f0d000 */
[----:B------:R-:W-:Y:S02]  /*0670*/  FSEL R18, R5, RZ, P1 ;  /* 0x000000ff05127208 */ /* 0x000fe40000800000 */
[----:B------:R-:W-:Y:S02]  /*0680*/  FSEL R19, R14, RZ, P1 ;  /* 0x000000ff0e137208 */ /* 0x000fe40000800000 */
[----:B------:R-:W-:-:S04]  /*0690*/  LOP3.LUT R0, R13, 0x7ff00000, RZ, 0xc0, !PT ;  /* 0x7ff000000d007812 */ /* 0x000fc800078ec0ff */
[----:B------:R-:W-:Y:S01]  /*06a0*/  ISETP.NE.AND P2, PT, R0, 0x7ff00000, PT ;  /* 0x7ff000000000780c */ /* 0x000fe20003f45270 */
[----:B--2---:R0:W2:-:S12]  /*06b0*/  F2F.F64.F32 R12, R4 ;  /* 0x00000004000c7310 */ /* 0x0040980000201800 */
[----:B-1----:R-:W-:Y:S05]  /*06c0*/  @P2 BRA `(.L_x_32) ;  /* 0x0000000000182947 */ /* 0x002fea0003800000 */
[----:B------:R-:W-:-:S13]  /*06d0*/  FSETP.NAN.AND P1, PT, R26, R26, PT ;  /* 0x0000001a1a00720b */ /* 0x000fda0003f28000 */
[----:B------:R-:W-:Y:S01]  /*06e0*/  @P1 DADD R18, R8, 2 ;  /* 0x4000000008121429 */ /* 0x000fe20000000000 */
[----:B------:R-:W-:Y:S10]  /*06f0*/  @P1 BRA `(.L_x_32) ;  /* 0x00000000000c1947 */ /* 0x000ff40003800000 */
[----:B------:R-:W-:-:S14]  /*0700*/  DSETP.NEU.AND P1, PT, |R8|, +INF , PT ;  /* 0x7ff000000800742a */ /* 0x000fdc0003f2d200 */
[----:B------:R-:W-:Y:S02]  /*0710*/  @!P1 IMAD.MOV.U32 R18, RZ, RZ, 0x0 ;  /* 0x00000000ff129424 */ /* 0x000fe400078e00ff */
[----:B------:R-:W-:-:S07]  /*0720*/  @!P1 IMAD.MOV.U32 R19, RZ, RZ, 0x7ff00000 ;  /* 0x7ff00000ff139424 */ /* 0x000fce00078e00ff */
.L_x_32:
[----:B------:R-:W-:Y:S05]  /*0730*/  BSYNC.RECONVERGENT B0 ;  /* 0x0000000000007941 */ /* 0x000fea0003800200 */
.L_x_31:
[----:B------:R-:W-:Y:S01]  /*0740*/  FSEL R26, R18, RZ, P0 ;  /* 0x000000ff121a7208 */ /* 0x000fe20000000000 */
[----:B------:R-:W-:Y:S01]  /*0750*/  BSSY.RECONVERGENT B0, `(.L_x_33) ;  /* 0x0000008000007945 */ /* 0x000fe20003800200 */
[----:B0-----:R-:W-:Y:S02]  /*0760*/  FSEL R27, R19, 1.875, P0 ;  /* 0x3ff00000131b7808 */ /* 0x001fe40000000000 */
[----:B------:R-:W-:-:S04]  /*0770*/  MOV R0, 0x7d0 ;  /* 0x000007d000007802 */ /* 0x000fc80000000f00 */
[----:B------:R-:W-:Y:S02]  /*0780*/  DADD R26, R16, R26 ;  /* 0x00000000101a7229 */ /* 0x000fe4000000001a */
[----:B--2---:R-:W-:-:S08]  /*0790*/  DADD R16, -RZ, |R12| ;  /* 0x00000000ff107229 */ /* 0x004fd0000000050c */
[----:B------:R0:W1:Y:S02]  /*07a0*/  F2F.F32.F64 R26, R26 ;  /* 0x0000001a001a7310 */ /* 0x0000640000301000 */
[----:B------:R-:W-:-:S07]  /*07b0*/  MOV R5, R17 ;  /* 0x0000001100057202 */ /* 0x000fce0000000f00 */
[----:B01----:R-:W-:Y:S05]  /*07c0*/  CALL.REL.NOINC `($_Z8norm_jjbPfS_ffii$__internal_accurate_pow) ;  /* 0x0000001400247944 */ /* 0x003fea0003c00000 */
[----:B------:R-:W-:Y:S05]  /*07d0*/  BSYNC.RECONVERGENT B0 ;  /* 0x0000000000007941 */ /* 0x000fea0003800200 */
.L_x_33:
[----:B------:R-:W-:Y:S01]  /*07e0*/  DADD R8, R12, 2 ;  /* 0x400000000c087429 */ /* 0x000fe20000000000 */
[----:B------:R-:W-:Y:S01]  /*07f0*/  FSETP.NEU.AND P0, PT, R4, RZ, PT ;  /* 0x000000ff0400720b */ /* 0x000fe20003f0d000 */
[----:B------:R-:W-:Y:S03]  /*0800*/  BSSY.RECONVERGENT B0, `(.L_x_34) ;  /* 0x000000e000007945 */ /* 0x000fe60003800200 */
[----:B------:R-:W-:Y:S02]  /*0810*/  FSEL R16, R5, RZ, P0 ;  /* 0x000000ff05107208 */ /* 0x000fe40000000000 */
[----:B------:R-:W-:-:S03]  /*0820*/  FSEL R17, R14, RZ, P0 ;  /* 0x000000ff0e117208 */ /* 0x000fc60000000000 */
[----:B------:R-:W-:-:S04]  /*0830*/  LOP3.LUT R8, R9, 0x7ff00000, RZ, 0xc0, !PT ;  /* 0x7ff0000009087812 */ /* 0x000fc800078ec0ff */
[----:B------:R-:W-:-:S13]  /*0840*/  ISETP.NE.AND P1, PT, R8, 0x7ff00000, PT ;  /* 0x7ff000000800780c */ /* 0x000fda0003f25270 */
[----:B------:R-:W-:Y:S05]  /*0850*/  @P1 BRA `(.L_x_35) ;  /* 0x0000000000201947 */ /* 0x000fea0003800000 */
[----:B------:R-:W-:-:S13]  /*0860*/  FSETP.NAN.AND P0, PT, R4, R4, PT ;  /* 0x000000040400720b */ /* 0x000fda0003f08000 */
[----:B------:R-:W-:Y:S05]  /*0870*/  @P0 BRA `(.L_x_36) ;  /* 0x0000000000140947 */ /* 0x000fea0003800000 */
[----:B------:R-:W-:-:S14]  /*0880*/  DSETP.NEU.AND P0, PT, |R12|, +INF , PT ;  /* 0x7ff000000c00742a */ /* 0x000fdc0003f0d200 */
[----:B------:R-:W-:Y:S05]  /*0890*/  @P0 BRA `(.L_x_35) ;  /* 0x0000000000100947 */ /* 0x000fea0003800000 */
[----:B------:R-:W-:Y:S02]  /*08a0*/  IMAD.MOV.U32 R16, RZ, RZ, 0x0 ;  /* 0x00000000ff107424 */ /* 0x000fe400078e00ff */
[----:B------:R-:W-:Y:S01]  /*08b0*/  IMAD.MOV.U32 R17, RZ, RZ, 0x7ff00000 ;  /* 0x7ff00000ff117424 */ /* 0x000fe200078e00ff */
[----:B------:R-:W-:Y:S06]  /*08c0*/  BRA `(.L_x_35) ;  /* 0x0000000000047947 */ /* 0x000fec0003800000 */
.L_x_36:
[----:B------:R-:W-:-:S11]  /*08d0*/  DADD R16, R12, 2 ;  /* 0x400000000c107429 */ /* 0x000fd60000000000 */
.L_x_35:
[----:B------:R-:W-:Y:S05]  /*08e0*/  BSYNC.RECONVERGENT B0 ;  /* 0x0000000000007941 */ /* 0x000fea0003800200 */
.L_x_34:
[----:B------:R-:W-:-:S04]  /*08f0*/  IMAD.U32 R5, RZ, RZ, UR4 ;  /* 0x00000004ff057e24 */ /* 0x000fc8000f8e00ff */
[----:B------:R-:W-:-:S05]  /*0900*/  IMAD.WIDE R10, R5, 0x4, R10 ;  /* 0x00000004050a7825 */ /* 0x000fca00078e020a */
[----:B------:R-:W2:Y:S01]  /*0910*/  LDG.E R12, desc[UR10][R10.64] ;  /* 0x0000000a0a0c7981 */ /* 0x000ea2000c1e1900 */
[----:B------:R-:W0:Y:S01]  /*0920*/  F2F.F64.F32 R26, R26 ;  /* 0x0000001a001a7310 */ /* 0x000e220000201800 */
[----:B------:R-:W-:Y:S01]  /*0930*/  FSETP.NEU.AND P0, PT, R4, 1, PT ;  /* 0x3f8000000400780b */ /* 0x000fe20003f0d000 */
[----:B------:R-:W-:Y:S01]  /*0940*/  BSSY.RECONVERGENT B0, `(.L_x_37) ;  /* 0x000000a000007945 */ /* 0x000fe20003800200 */
[----:B------:R-:W-:Y:S02]  /*0950*/  MOV R0, 0x9e0 ;  /* 0x000009e000007802 */ /* 0x000fe40000000f00 */
[----:B------:R-:W-:Y:S02]  /*0960*/  FSEL R14, R16, RZ, P0 ;  /* 0x000000ff100e7208 */ /* 0x000fe40000000000 */
[----:B------:R-:W-:-:S06]  /*0970*/  FSEL R15, R17, 1.875, P0 ;  /* 0x3ff00000110f7808 */ /* 0x000fcc0000000000 */
[----:B0-----:R-:W-:-:S06]  /*0980*/  DADD R14, R26, R14 ;  /* 0x000000001a0e7229 */ /* 0x001fcc000000000e */
[----:B------:R-:W-:Y:S08]  /*0990*/  F2F.F32.F64 R4, R14 ;  /* 0x0000000e00047310 */ /* 0x000ff00000301000 */
[----:B--2---:R-:W0:Y:S02]  /*09a0*/  F2F.F64.F32 R8, R12 ;  /* 0x0000000c00087310 */ /* 0x004e240000201800 */
[----:B0-----:R-:W-:-:S10]  /*09b0*/  DADD R16, -RZ, |R8| ;  /* 0x00000000ff107229 */ /* 0x001fd40000000508 */
[----:B------:R-:W-:-:S07]  /*09c0*/  IMAD.MOV.U32 R5, RZ, RZ, R17 ;  /* 0x000000ffff057224 */ /* 0x000fce00078e0011 */
[----:B------:R-:W-:Y:S05]  /*09d0*/  CALL.REL.NOINC `($_Z8norm_jjbPfS_ffii$__internal_accurate_pow) ;  /* 0x0000001000a07944 */ /* 0x000fea0003c00000 */
[----:B------:R-:W-:Y:S05]  /*09e0*/  BSYNC.RECONVERGENT B0 ;  /* 0x0000000000007941 */ /* 0x000fea0003800200 */
.L_x_37:
        /* <DEDUP_REMOVED lines=15> */
.L_x_40:
[----:B------:R-:W-:-:S11]  /*0ae0*/  DADD R16, R8, 2 ;  /* 0x4000000008107429 */ /* 0x000fd60000000000 */
.L_x_39:
[----:B------:R-:W-:Y:S05]  /*0af0*/  BSYNC.RECONVERGENT B0 ;  /* 0x0000000000007941 */ /* 0x000fea0003800200 */
.L_x_38:
[----:B------:R-:W-:-:S05]  /*0b00*/  MOV R15, UR4 ;  /* 0x00000004000f7c02 */ /* 0x000fca0008000f00 */
        /* <DEDUP_REMOVED lines=15> */
.L_x_41:
        /* <DEDUP_REMOVED lines=15> */
.L_x_44:
[----:B------:R-:W-:-:S11]  /*0cf0*/  DADD R4, R10, 2 ;  /* 0x400000000a047429 */ /* 0x000fd60000000000 */
.L_x_43:
[----:B------:R-:W-:Y:S05]  /*0d00*/  BSYNC.RECONVERGENT B0 ;  /* 0x0000000000007941 */ /* 0x000fea0003800200 */
.L_x_42:
[----:B------:R-:W0:Y:S01]  /*0d10*/  F2F.F64.F32 R10, R9 ;  /* 0x00000009000a7310 */ /* 0x000e220000201800 */
[----:B------:R-:W-:Y:S01]  /*0d20*/  FSETP.NEU.AND P0, PT, R8, 1, PT ;  /* 0x3f8000000800780b */ /* 0x000fe20003f0d000 */
[----:B------:R-:W-:Y:S01]  /*0d30*/  UIADD3 UR5, UPT, UPT, UR5, 0x4, URZ ;  /* 0x0000000405057890 */ /* 0x000fe2000fffe0ff */
[----:B------:R-:W-:Y:S02]  /*0d40*/  IMAD.U32 R0, RZ, RZ, UR4 ;  /* 0x00000004ff007e24 */ /* 0x000fe4000f8e00ff */
[----:B------:R-:W-:Y:S01]  /*0d50*/  FSEL R4, R4, RZ, P0 ;  /* 0x000000ff04047208 */ /* 0x000fe20000000000 */
[----:B------:R-:W-:Y:S01]  /*0d60*/  UISETP.GE.AND UP0, UPT, UR5, UR9, UPT ;  /* 0x000000090500728c */ /* 0x000fe2000bf06270 */
[----:B------:R-:W-:Y:S01]  /*0d70*/  FSEL R5, R5, 1.875, P0 ;  /* 0x3ff0000005057808 */ /* 0x000fe20000000000 */
[----:B------:R-:W-:-:S05]  /*0d80*/  IMAD R3, R0, 0x4, R3 ;  /* 0x0000000400037824 */ /* 0x000fca00078e0203 */
[----:B0-----:R-:W-:-:S06]  /*0d90*/  DADD R10, R10, R4 ;  /* 0x000000000a0a7229 */ /* 0x001fcc0000000004 */
[----:B------:R0:W4:Y:S01]  /*0da0*/  F2F.F32.F64 R27, R10 ;  /* 0x0000000a001b7310 */ /* 0x0001220000301000 */
[----:B------:R-:W-:Y:S05]  /*0db0*/  BRA.U !UP0, `(.L_x_45) ;  /* 0xfffffff508e87547 */ /* 0x000fea000b83ffff */
.L_x_23:
[----:B------:R-:W3:Y:S01]  /*0dc0*/  LDC.64 R4, c[0x0][0x380] ;  /* 0x0000e000ff047b82 */ /* 0x000ee20000000a00 */
[----:B------:R-:W1:Y:S01]  /*0dd0*/  LDCU UR4, c[0x0][0x398] ;  /* 0x00007300ff0477ac */ /* 0x000e620008000800 */
[----:B---3--:R-:W-:-:S05]  /*0de0*/  IMAD.WIDE R4, R2, 0x4, R4 ;  /* 0x0000000402047825 */ /* 0x008fca00078e0204 */
[----:B------:R1:W5:Y:S02]  /*0df0*/  LDG.E R0, desc[UR10][R4.64] ;  /* 0x0000000a04007981 */ /* 0x000364000c1e1900 */
[----:B-1----:R-:W-:Y:S01]  /*0e00*/  I2FP.F32.S32 R4, UR4 ;  /* 0x0000000400047c45 */ /* 0x002fe20008201400 */
[----:B------:R-:W1:Y:S03]  /*0e10*/  LDCU UR4, c[0x0][0x390] ;  /* 0x00007200ff0477ac */ /* 0x000e660008000800 */
[----:B------:R-:W3:Y:S01]  /*0e20*/  MUFU.RCP R3, R4 ;  /* 0x0000000400037308 */ /* 0x000ee20000001000 */
[----:B-1----:R-:W-:Y:S02]  /*0e30*/  IMAD.U32 R9, RZ, RZ, UR4 ;  /* 0x00000004ff097e24 */ /* 0x002fe4000f8e00ff */
[----:B---3--:R-:W-:-:S05]  /*0e40*/  FFMA R6, -R4, R3, 1 ;  /* 0x3f80000004067423 */ /* 0x008fca0000000103 */
[----:B------:R-:W1:Y:S01]  /*0e50*/  FCHK P0, R9, R4 ;  /* 0x0000000409007302 */ /* 0x000e620000000000 */
[----:B------:R-:W-:-:S04]  /*0e60*/  FFMA R3, R3, R6, R3 ;  /* 0x0000000603037223 */ /* 0x000fc80000000003 */
[----:B------:R-:W-:-:S04]  /*0e70*/  FFMA R6, R3, UR4, RZ ;  /* 0x0000000403067c23 */ /* 0x000fc800080000ff */
[----:B------:R-:W-:-:S04]  /*0e80*/  FFMA R7, -R4, R6, UR4 ;  /* 0x0000000404077e23 */ /* 0x000fc80008000106 */
[----:B------:R-:W-:Y:S01]  /*0e90*/  FFMA R6, R3, R7, R6 ;  /* 0x0000000703067223 */ /* 0x000fe20000000006 */
[----:B-1----:R-:W-:Y:S06]  /*0ea0*/  @!P0 BRA `(.L_x_46) ;  /* 0x0000000000148947 */ /* 0x002fec0003800000 */
[----:B------:R-:W1:Y:S01]  /*0eb0*/  LDCU UR4, c[0x0][0x390] ;  /* 0x00007200ff0477ac */ /* 0x000e620008000800 */
[----:B------:R-:W-:Y:S02]  /*0ec0*/  MOV R6, 0xef0 ;  /* 0x00000ef000067802 */ /* 0x000fe40000000f00 */
[----:B-1----:R-:W-:-:S07]  /*0ed0*/  MOV R3, UR4 ;  /* 0x0000000400037c02 */ /* 0x002fce0008000f00 */
[----:B0-2-45:R-:W-:Y:S05]  /*0ee0*/  CALL.REL.NOINC `($__internal_0_$__cuda_sm3x_div_rn_noftz_f32_slowpath) ;  /* 0x0000000400c47944 */ /* 0x035fea0003c00000 */
[----:B------:R-:W-:-:S07]  /*0ef0*/  IMAD.MOV.U32 R6, RZ, RZ, R3 ;  /* 0x000000ffff067224 */ /* 0x000fce00078e0003 */
.L_x_46:
[----:B--2-4-:R-:W-:Y:S01]  /*0f00*/  FFMA R27, R6, R27, 1 ;  /* 0x3f800000061b7423 */ /* 0x014fe2000000001b */
[----:B0-----:R-:W-:Y:S01]  /*0f10*/  IMAD.MOV.U32 R10, RZ, RZ, 0x3a2c32e4 ;  /* 0x3a2c32e4ff0a7424 */ /* 0x001fe200078e00ff */
[----:B------:R-:W-:Y:S02]  /*0f20*/  BSSY.RECONVERGENT B0, `(.L_x_47) ;  /* 0x000005a000007945 */ /* 0x000fe40003800200 */
[C---:B------:R-:W-:Y:S01]  /*0f30*/  FMUL R4, |R27|.reuse, 16777216 ;  /* 0x4b8000001b047820 */ /* 0x040fe20000400200 */
[----:B------:R-:W-:-:S04]  /*0f40*/  FSETP.GEU.AND P0, PT, |R27|, 1.175494350822287508e-38, PT ;  /* 0x008000001b00780b */ /* 0x000fc80003f0e200 */
[----:B------:R-:W-:-:S05]  /*0f50*/  FSEL R4, R4, |R27|, !P0 ;  /* 0x4000001b04047208 */ /* 0x000fca0004000000 */
[----:B------:R-:W-:-:S05]  /*0f60*/  VIADD R3, R4, 0xc0cafb0d ;  /* 0xc0cafb0d04037836 */ /* 0x000fca0000000000 */
[----:B------:R-:W-:Y:S02]  /*0f70*/  LOP3.LUT R5, R3, 0xff800000, RZ, 0xc0, !PT ;  /* 0xff80000003057812 */ /* 0x000fe400078ec0ff */
[----:B------:R-:W-:-:S03]  /*0f80*/  FSEL R3, RZ, -24, P0 ;  /* 0xc1c00000ff037808 */ /* 0x000fc60000000000 */
[----:B------:R-:W-:-:S04]  /*0f90*/  IMAD.IADD R4, R4, 0x1, -R5 ;  /* 0x0000000104047824 */ /* 0x000fc800078e0a05 */
[C---:B------:R-:W-:Y:S01]  /*0fa0*/  FADD R7, R4.reuse, 1 ;  /* 0x3f80000004077421 */ /* 0x040fe20000000000 */
[----:B------:R-:W-:-:S04]  /*0fb0*/  FADD R6, R4, -1 ;  /* 0xbf80000004067421 */ /* 0x000fc80000000000 */
[----:B------:R-:W-:Y:S01]  /*0fc0*/  FADD R4, R6, R6 ;  /* 0x0000000606047221 */ /* 0x000fe20000000000 */
[----:B------:R-:W0:Y:S03]  /*0fd0*/  MUFU.RCP R7, R7 ;  /* 0x0000000700077308 */ /* 0x000e260000001000 */
[----:B0-----:R-:W-:Y:S01]  /*0fe0*/  FMUL R8, R7, R4 ;  /* 0x0000000407087220 */ /* 0x001fe20000400000 */
[----:B------:R-:W-:-:S03]  /*0ff0*/  I2FP.F32.S32 R4, R5 ;  /* 0x0000000500047245 */ /* 0x000fc60000201400 */
[----:B------:R-:W-:Y:S01]  /*1000*/  FADD R9, R6, -R8 ;  /* 0x8000000806097221 */ /* 0x000fe20000000000 */
[----:B------:R-:W-:Y:S01]  /*1010*/  FMUL R5, R8, R8 ;  /* 0x0000000808057220 */ /* 0x000fe20000400000 */
[----:B------:R-:W-:Y:S02]  /*1020*/  FFMA R3, R4, 1.1920928955078125e-07, R3 ;  /* 0x3400000004037823 */ /* 0x000fe40000000003 */
[----:B------:R-:W-:Y:S01]  /*1030*/  FADD R9, R9, R9 ;  /* 0x0000000909097221 */ /* 0x000fe20000000000 */
[C---:B------:R-:W-:Y:S01]  /*1040*/  FFMA R4, R5.reuse, R10, 0.0032181653659790754318 ;  /* 0x3b52e7db05047423 */ /* 0x040fe2000000000a */
[----:B------:R-:W-:Y:S02]  /*1050*/  FFMA R12, R8, 1.4426950216293334961, R3 ;  /* 0x3fb8aa3b080c7823 */ /* 0x000fe40000000003 */
[----:B------:R-:W-:Y:S01]  /*1060*/  FFMA R6, R6, -R8, R9 ;  /* 0x8000000806067223 */ /* 0x000fe20000000009 */
[----:B------:R-:W-:Y:S01]  /*1070*/  FFMA R10, R5, R4, 0.018033718690276145935 ;  /* 0x3c93bb73050a7423 */ /* 0x000fe20000000004 */
[----:B------:R-:W-:Y:S01]  /*1080*/  FADD R3, R3, -R12 ;  /* 0x8000000c03037221 */ /* 0x000fe20000000000 */
[----:B------:R-:W0:Y:S01]  /*1090*/  LDC R4, c[0x0][0x394] ;  /* 0x0000e500ff047b82 */ /* 0x000e220000000800 */
[----:B------:R-:W-:Y:S01]  /*10a0*/  FMUL R6, R7, R6 ;  /* 0x0000000607067220 */ /* 0x000fe20000400000 */
[----:B------:R-:W-:Y:S01]  /*10b0*/  FFMA R10, R5, R10, 0.12022458761930465698 ;  /* 0x3df6384f050a7423 */ /* 0x000fe2000000000a */
[----:B------:R-:W-:-:S03]  /*10c0*/  FFMA R3, R8, 1.4426950216293334961, R3 ;  /* 0x3fb8aa3b08037823 */ /* 0x000fc60000000003 */
[----:B------:R-:W-:Y:S01]  /*10d0*/  FMUL R5, R5, R10 ;  /* 0x0000000a05057220 */ /* 0x000fe20000400000 */
[----:B------:R-:W-:Y:S01]  /*10e0*/  FFMA R3, R6, 1.4426950216293334961, R3 ;  /* 0x3fb8aa3b06037823 */ /* 0x000fe20000000003 */
[----:B------:R-:W-:Y:S02]  /*10f0*/  IMAD.MOV.U32 R10, RZ, RZ, 0x391fcb8e ;  /* 0x391fcb8eff0a7424 */ /* 0x000fe400078e00ff */
[----:B------:R-:W-:Y:S01]  /*1100*/  FMUL R7, R5, 3 ;  /* 0x4040000005077820 */ /* 0x000fe20000400000 */
[----:B------:R-:W-:-:S04]  /*1110*/  FFMA R3, R8, 1.9251366722983220825e-08, R3 ;  /* 0x32a55e3408037823 */ /* 0x000fc80000000003 */
[----:B------:R-:W-:-:S04]  /*1120*/  FFMA R6, R6, R7, R3 ;  /* 0x0000000706067223 */ /* 0x000fc80000000003 */
[----:B------:R-:W-:-:S04]  /*1130*/  FFMA R5, R8, R5, R6 ;  /* 0x0000000508057223 */ /* 0x000fc80000000006 */
[----:B------:R-:W-:-:S04]  /*1140*/  FADD R3, R12, R5 ;  /* 0x000000050c037221 */ /* 0x000fc80000000000 */
[----:B0-----:R-:W-:Y:S01]  /*1150*/  FMUL R6, R3, R4 ;  /* 0x0000000403067220 */ /* 0x001fe20000400000 */
[----:B------:R-:W-:-:S03]  /*1160*/  FADD R12, -R12, R3 ;  /* 0x000000030c0c7221 */ /* 0x000fc60000000100 */
[----:B------:R-:W0:Y:S01]  /*1170*/  FRND R7, R6 ;  /* 0x0000000600077307 */ /* 0x000e220000201000 */
[----:B------:R-:W-:Y:S01]  /*1180*/  FADD R5, R5, -R12 ;  /* 0x8000000c05057221 */ /* 0x000fe20000000000 */
[-C--:B------:R-:W-:Y:S01]  /*1190*/  FFMA R8, R3, R4.reuse, -R6 ;  /* 0x0000000403087223 */ /* 0x080fe20000000806 */
[C---:B------:R-:W-:Y:S02]  /*11a0*/  FSETP.GT.AND P1, PT, |R6|.reuse, 152, PT ;  /* 0x431800000600780b */ /* 0x040fe40003f24200 */
[C---:B------:R-:W-:Y:S01]  /*11b0*/  FSETP.GEU.AND P2, PT, R6.reuse, RZ, PT ;  /* 0x000000ff0600720b */ /* 0x040fe20003f4e000 */
[----:B------:R-:W-:Y:S02]  /*11c0*/  FFMA R5, R5, R4, R8 ;  /* 0x0000000405057223 */ /* 0x000fe40000000008 */
[----:B------:R-:W1:Y:S01]  /*11d0*/  F2I.NTZ R3, R6 ;  /* 0x0000000600037305 */ /* 0x000e620000203100 */
[----:B0-----:R-:W-:Y:S01]  /*11e0*/  FADD R8, R6, -R7 ;  /* 0x8000000706087221 */ /* 0x001fe20000000000 */
[----:B------:R-:W-:-:S03]  /*11f0*/  FSETP.GT.AND P0, PT, R7, RZ, PT ;  /* 0x000000ff0700720b */ /* 0x000fc60003f04000 */
[----:B------:R-:W-:-:S04]  /*1200*/  FADD R5, R5, R8 ;  /* 0x0000000805057221 */ /* 0x000fc80000000000 */
[----:B------:R-:W-:Y:S01]  /*1210*/  FFMA R8, R5, R10, 0.0013391353422775864601 ;  /* 0x3aaf85ed05087423 */ /* 0x000fe2000000000a */
[----:B------:R-:W-:Y:S02]  /*1220*/  SEL R10, RZ, 0x83000000, P0 ;  /* 0x83000000ff0a7807 */ /* 0x000fe40000000000 */
[----:B------:R-:W-:Y:S01]  /*1230*/  FSETP.NEU.AND P0, PT, R27, 1, PT ;  /* 0x3f8000001b00780b */ /* 0x000fe20003f0d000 */
[C---:B------:R-:W-:Y:S02]  /*1240*/  FFMA R8, R5.reuse, R8, 0.0096188392490148544312 ;  /* 0x3c1d985605087423 */ /* 0x040fe40000000008 */
[----:B------:R-:W-:Y:S01]  /*1250*/  VIADD R7, R10, 0x7f000000 ;  /* 0x7f0000000a077836 */ /* 0x000fe20000000000 */
[----:B------:R-:W-:Y:S01]  /*1260*/  FSETP.EQ.OR P0, PT, R4, RZ, !P0 ;  /* 0x000000ff0400720b */ /* 0x000fe20004702400 */
[----:B------:R-:W-:Y:S01]  /*1270*/  FFMA R8, R5, R8, 0.055503588169813156128 ;  /* 0x3d6357bb05087423 */ /* 0x000fe20000000008 */
[----:B-1----:R-:W-:-:S03]  /*1280*/  LEA R10, R3, -R10, 0x17 ;  /* 0x8000000a030a7211 */ /* 0x002fc600078eb8ff */
[----:B------:R-:W-:-:S04]  /*1290*/  FFMA R8, R5, R8, 0.24022644758224487305 ;  /* 0x3e75fdec05087423 */ /* 0x000fc80000000008 */
[----:B------:R-:W-:-:S04]  /*12a0*/  FFMA R8, R5, R8, 0.69314718246459960938 ;  /* 0x3f31721805087423 */ /* 0x000fc80000000008 */
[----:B------:R-:W-:Y:S01]  /*12b0*/  FFMA R8, R5, R8, 1 ;  /* 0x3f80000005087423 */ /* 0x000fe20000000008 */
[----:B------:R-:W-:-:S03]  /*12c0*/  IMAD.MOV.U32 R5, RZ, RZ, 0x3f800000 ;  /* 0x3f800000ff057424 */ /* 0x000fc600078e00ff */
[----:B------:R-:W-:-:S04]  /*12d0*/  FMUL R7, R8, R7 ;  /* 0x0000000708077220 */ /* 0x000fc80000400000 */
[----:B------:R-:W-:Y:S01]  /*12e0*/  FMUL R10, R7, R10 ;  /* 0x0000000a070a7220 */ /* 0x000fe20000400000 */
[----:B------:R-:W-:Y:S01]  /*12f0*/  @P1 FSEL R10, RZ, +INF , !P2 ;  /* 0x7f800000ff0a1808 */ /* 0x000fe20005000000 */
[----:B------:R-:W-:Y:S06]  /*1300*/  @P0 BRA `(.L_x_48) ;  /* 0x00000000006c0947 */ /* 0x000fec0003800000 */
[----:B------:R-:W-:-:S04]  /*1310*/  FSETP.NAN.AND P0, PT, |R4|, |R4|, PT ;  /* 0x400000040400720b */ /* 0x000fc80003f08200 */
[----:B------:R-:W-:-:S13]  /*1320*/  FSETP.NUM.AND P0, PT, |R27|, |R27|, !P0 ;  /* 0x4000001b1b00720b */ /* 0x000fda0004707200 */
[----:B------:R-:W-:Y:S01]  /*1330*/  @!P0 FADD R5, R27, R4 ;  /* 0x000000041b058221 */ /* 0x000fe20000000000 */
[----:B------:R-:W-:Y:S06]  /*1340*/  @!P0 BRA `(.L_x_48) ;  /* 0x00000000005c8947 */ /* 0x000fec0003800000 */
[----:B------:R-:W-:Y:S01]  /*1350*/  FMUL R6, R4, 0.5 ;  /* 0x3f00000004067820 */ /* 0x000fe20000400000 */
[----:B------:R-:W-:-:S04]  /*1360*/  FSETP.NEU.AND P0, PT, |R27|, +INF , PT ;  /* 0x7f8000001b00780b */ /* 0x000fc80003f0d200 */
[----:B------:R-:W-:Y:S01]  /*1370*/  FSETP.NEU.AND P0, PT, R27, RZ, P0 ;  /* 0x000000ff1b00720b */ /* 0x000fe2000070d000 */
[----:B------:R-:W0:Y:S03]  /*1380*/  FRND.TRUNC R6, R6 ;  /* 0x0000000600067307 */ /* 0x000e26000020d000 */
[----:B------:R-:W-:Y:S01]  /*1390*/  FSETP.GEU.OR P1, PT, R4, RZ, P0 ;  /* 0x000000ff0400720b */ /* 0x000fe2000072e400 */
[----:B0-----:R-:W-:-:S04]  /*13a0*/  FADD R3, R6, R6 ;  /* 0x0000000606037221 */ /* 0x001fc80000000000 */
[----:B------:R-:W-:-:S04]  /*13b0*/  FADD R7, -R3, R4 ;  /* 0x0000000403077221 */ /* 0x000fc80000000100 */
[----:B------:R-:W-:Y:S01]  /*13c0*/  @!P0 FADD R3, R27, R27 ;  /* 0x0000001b1b038221 */ /* 0x000fe20000000000 */
[----:B------:R-:W-:-:S04]  /*13d0*/  FSETP.NEU.AND P2, PT, |R7|, 1, !P0 ;  /* 0x3f8000000700780b */ /* 0x000fc8000474d200 */
[----:B------:R-:W-:-:S09]  /*13e0*/  @!P1 LOP3.LUT R3, R3, 0x7f800000, RZ, 0x3c, !PT ;  /* 0x7f80000003039812 */ /* 0x000fd200078e3cff */
[----:B------:R-:W-:-:S05]  /*13f0*/  @P2 LOP3.LUT R3, R3, 0x7fffffff, RZ, 0xc0, !PT ;  /* 0x7fffffff03032812 */ /* 0x000fca00078ec0ff */
[----:B------:R-:W-:Y:S01]  /*1400*/  @!P0 IMAD.MOV.U32 R5, RZ, RZ, R3 ;  /* 0x000000ffff058224 */ /* 0x000fe200078e0003 */
[----:B------:R-:W-:Y:S06]  /*1410*/  @!P0 BRA `(.L_x_48) ;  /* 0x0000000000288947 */ /* 0x000fec0003800000 */
[----:B------:R-:W-:Y:S02]  /*1420*/  FSETP.NEU.AND P0, PT, |R4|, +INF , PT ;  /* 0x7f8000000400780b */ /* 0x000fe40003f0d200 */
[----:B------:R-:W-:-:S13]  /*1430*/  FSETP.EQ.AND P1, PT, R27, -1, PT ;  /* 0xbf8000001b00780b */ /* 0x000fda0003f22000 */
[----:B------:R-:W-:Y:S05]  /*1440*/  @!P0 BRA P1, `(.L_x_48) ;  /* 0x00000000001c8947 */ /* 0x000fea0000800000 */
[----:B------:R-:W-:Y:S01]  /*1450*/  FSETP.GEU.AND P1, PT, R27, RZ, PT ;  /* 0x000000ff1b00720b */ /* 0x000fe20003f2e000 */
[----:B------:R-:W-:-:S12]  /*1460*/  IMAD.MOV.U32 R5, RZ, RZ, R10 ;  /* 0x000000ffff057224 */ /* 0x000fd800078e000a */
[----:B------:R-:W0:Y:S01]  /*1470*/  @!P1 FRND.FLOOR R3, R4 ;  /* 0x0000000400039307 */ /* 0x000e220000205000 */
[----:B------:R-:W-:Y:S02]  /*1480*/  @!P1 FSETP.NEU.AND P2, PT, |R7|, 1, PT ;  /* 0x3f8000000700980b */ /* 0x000fe40003f4d200 */
[----:B0-----:R-:W-:Y:S02]  /*1490*/  @!P1 FSETP.NEU.AND P0, PT, R3, R4, PT ;  /* 0x000000040300920b */ /* 0x001fe40003f0d000 */
[----:B------:R-:W-:-:S04]  /*14a0*/  @!P1 FSEL R3, R10, -R10, P2 ;  /* 0x8000000a0a039208 */ /* 0x000fc80001000000 */
[----:B------:R-:W-:-:S07]  /*14b0*/  @!P1 FSEL R5, R3, +QNAN , !P0 ;  /* 0x7fffffff03059808 */ /* 0x000fce0004000000 */
.L_x_48:
[----:B------:R-:W-:Y:S05]  /*14c0*/  BSYNC.RECONVERGENT B0 ;  /* 0x0000000000007941 */ /* 0x000fea0003800200 */
.L_x_47:
[----:B------:R-:W0:Y:S01]  /*14d0*/  MUFU.RCP R4, R5 ;  /* 0x0000000500047308 */ /* 0x000e220000001000 */
[----:B------:R-:W-:Y:S07]  /*14e0*/  BSSY.RECONVERGENT B0, `(.L_x_49) ;  /* 0x000000d000007945 */ /* 0x000fee0003800200 */
[----:B-----5:R-:W1:Y:S01]  /*14f0*/  FCHK P0, R0, R5 ;  /* 0x0000000500007302 */ /* 0x020e620000000000 */
[----:B0-----:R-:W-:-:S04]  /*1500*/  FFMA R3, R4, -R5, 1 ;  /* 0x3f80000004037423 */ /* 0x001fc80000000805 */
[----:B------:R-:W-:-:S04]  /*1510*/  FFMA R3, R4, R3, R4 ;  /* 0x0000000304037223 */ /* 0x000fc80000000004 */
[----:B------:R-:W-:-:S04]  /*1520*/  FFMA R4, R0, R3, RZ ;  /* 0x0000000300047223 */ /* 0x000fc800000000ff */
[----:B------:R-:W-:-:S04]  /*1530*/  FFMA R6, R4, -R5, R0 ;  /* 0x8000000504067223 */ /* 0x000fc80000000000 */
[----:B------:R-:W-:Y:S01]  /*1540*/  FFMA R7, R3, R6, R4 ;  /* 0x0000000603077223 */ /* 0x000fe20000000004 */
[----:B-1----:R-:W-:Y:S06]  /*1550*/  @!P0 BRA `(.L_x_50) ;  /* 0x0000000000148947 */ /* 0x002fec0003800000 */
[----:B------:R-:W-:Y:S01]  /*1560*/  IMAD.MOV.U32 R3, RZ, RZ, R0 ;  /* 0x000000ffff037224 */ /* 0x000fe200078e0000 */
[----:B------:R-:W-:Y:S01]  /*1570*/  MOV R6, 0x15a0 ;  /* 0x000015a000067802 */ /* 0x000fe20000000f00 */
[----:B------:R-:W-:-:S07]  /*1580*/  IMAD.MOV.U32 R4, RZ, RZ, R5 ;  /* 0x000000ffff047224 */ /* 0x000fce00078e0005 */
[----:B------:R-:W-:Y:S05]  /*1590*/  CALL.REL.NOINC `($__internal_0_$__cuda_sm3x_div_rn_noftz_f32_slowpath) ;  /* 0x0000000000187944 */ /* 0x000fea0003c00000 */
[----:B------:R-:W-:-:S07]  /*15a0*/  IMAD.MOV.U32 R7, RZ, RZ, R3 ;  /* 0x000000ffff077224 */ /* 0x000fce00078e0003 */
.L_x_50:
[----:B------:R-:W-:Y:S05]  /*15b0*/  BSYNC.RECONVERGENT B0 ;  /* 0x0000000000007941 */ /* 0x000fea0003800200 */
.L_x_49:
[----:B------:R-:W0:Y:S02]  /*15c0*/  LDC.64 R4, c[0x0][0x388] ;  /* 0x0000e200ff047b82 */ /* 0x000e240000000a00 */
[----:B0-----:R-:W-:-:S05]  /*15d0*/  IMAD.WIDE R2, R2, 0x4, R4 ;  /* 0x0000000402027825 */ /* 0x001fca00078e0204 */
[----:B------:R-:W-:Y:S01]  /*15e0*/  STG.E desc[UR10][R2.64], R7 ;  /* 0x0000000702007986 */ /* 0x000fe2000c10190a */
[----:B------:R-:W-:Y:S05]  /*15f0*/  EXIT ;  /* 0x000000000000794d */ /* 0x000fea0003800000 */
        .weak           $__internal_0_$__cuda_sm3x_div_rn_noftz_f32_slowpath
        .type           $__internal_0_$__cuda_sm3x_div_rn_noftz_f32_slowpath,@function
        .size           $__internal_0_$__cuda_sm3x_div_rn_noftz_f32_slowpath,($_Z8norm_jjbPfS_ffii$__internal_accurate_pow - $__internal_0_$__cuda_sm3x_div_rn_noftz_f32_slowpath)
$__internal_0_$__cuda_sm3x_div_rn_noftz_f32_slowpath:
[----:B------:R-:W-:Y:S01]  /*1600*/  SHF.R.U32.HI R7, RZ, 0x17, R4 ;  /* 0x00000017ff077819 */ /* 0x000fe20000011604 */
[----:B------:R-:W-:Y:S01]  /*1610*/  BSSY.RECONVERGENT B1, `(.L_x_51) ;  /* 0x0000062000017945 */ /* 0x000fe20003800200 */
[----:B------:R-:W-:Y:S02]  /*1620*/  SHF.R.U32.HI R5, RZ, 0x17, R3 ;  /* 0x00000017ff057819 */ /* 0x000fe40000011603 */
[----:B------:R-:W-:Y:S02]  /*1630*/  LOP3.LUT R11, R7, 0xff, RZ, 0xc0, !PT ;  /* 0x000000ff070b7812 */ /* 0x000fe400078ec0ff */
[----:B------:R-:W-:Y:S02]  /*1640*/  LOP3.LUT R9, R5, 0xff, RZ, 0xc0, !PT ;  /* 0x000000ff05097812 */ /* 0x000fe400078ec0ff */
[----:B------:R-:W-:-:S03]  /*1650*/  IADD3 R8, PT, PT, R11, -0x1, RZ ;  /* 0xffffffff0b087810 */ /* 0x000fc60007ffe0ff */
[----:B------:R-:W-:Y:S01]  /*1660*/  VIADD R7, R9, 0xffffffff ;  /* 0xffffffff09077836 */ /* 0x000fe20000000000 */
[----:B------:R-:W-:-:S04]  /*1670*/  ISETP.GT.U32.AND P0, PT, R8, 0xfd, PT ;  /* 0x000000fd0800780c */ /* 0x000fc80003f04070 */
[----:B------:R-:W-:-:S13]  /*1680*/  ISETP.GT.U32.OR P0, PT, R7, 0xfd, P0 ;  /* 0x000000fd0700780c */ /* 0x000fda0000704470 */
[----:B------:R-:W-:Y:S01]  /*1690*/  @!P0 IMAD.MOV.U32 R5, RZ, RZ, RZ ;  /* 0x000000ffff058224 */ /* 0x000fe200078e00ff */
[----:B------:R-:W-:Y:S06]  /*16a0*/  @!P0 BRA `(.L_x_52) ;  /* 0x00000000005c8947 */ /* 0x000fec0003800000 */
[----:B------:R-:W-:Y:S02]  /*16b0*/  FSETP.GTU.FTZ.AND P0, PT, |R3|, +INF , PT ;  /* 0x7f8000000300780b */ /* 0x000fe40003f1c200 */
[----:B------:R-:W-:-:S04]  /*16c0*/  FSETP.GTU.FTZ.AND P1, PT, |R4|, +INF , PT ;  /* 0x7f8000000400780b */ /* 0x000fc80003f3c200 */
[----:B------:R-:W-:-:S13]  /*16d0*/  PLOP3.LUT P0, PT, P0, P1, PT, 0xf8, 0x8f ;  /* 0x00000000008f781c */ /* 0x000fda0000703f70 */
[----:B------:R-:W-:Y:S05]  /*16e0*/  @P0 BRA `(.L_x_53) ;  /* 0x00000004004c0947 */ /* 0x000fea0003800000 */
[----:B------:R-:W-:-:S13]  /*16f0*/  LOP3.LUT P0, RZ, R4, 0x7fffffff, R3, 0xc8, !PT ;  /* 0x7fffffff04ff7812 */ /* 0x000fda000780c803 */
[----:B------:R-:W-:Y:S05]  /*1700*/  @!P0 BRA `(.L_x_54) ;  /* 0x00000004003c8947 */ /* 0x000fea0003800000 */
[C---:B------:R-:W-:Y:S02]  /*1710*/  FSETP.NEU.FTZ.AND P2, PT, |R3|.reuse, +INF , PT ;  /* 0x7f8000000300780b */ /* 0x040fe40003f5d200 */
[----:B------:R-:W-:Y:S02]  /*1720*/  FSETP.NEU.FTZ.AND P1, PT, |R4|, +INF , PT ;  /* 0x7f8000000400780b */ /* 0x000fe40003f3d200 */
[----:B------:R-:W-:-:S11]  /*1730*/  FSETP.NEU.FTZ.AND P0, PT, |R3|, +INF , PT ;  /* 0x7f8000000300780b */ /* 0x000fd60003f1d200 */
[----:B------:R-:W-:Y:S05]  /*1740*/  @!P1 BRA !P2, `(.L_x_54) ;  /* 0x00000004002c9947 */ /* 0x000fea0005000000 */
[----:B------:R-:W-:-:S04]  /*1750*/  LOP3.LUT P2, RZ, R3, 0x7fffffff, RZ, 0xc0, !PT ;  /* 0x7fffffff03ff7812 */ /* 0x000fc8000784c0ff */
[----:B------:R-:W-:-:S13]  /*1760*/  PLOP3.LUT P1, PT, P1, P2, PT, 0x2f, 0xf2 ;  /* 0x0000000000f2781c */ /* 0x000fda0000f24577 */
[----:B------:R-:W-:Y:S05]  /*1770*/  @P1 BRA `(.L_x_55) ;  /* 0x0000000400181947 */ /* 0x000fea0003800000 */
[----:B------:R-:W-:-:S04]  /*1780*/  LOP3.LUT P1, RZ, R4, 0x7fffffff, RZ, 0xc0, !PT ;  /* 0x7fffffff04ff7812 */ /* 0x000fc8000782c0ff */
[----:B------:R-:W-:-:S13]  /*1790*/  PLOP3.LUT P0, PT, P0, P1, PT, 0x2f, 0xf2 ;  /* 0x0000000000f2781c */ /* 0x000fda0000702577 */
[----:B------:R-:W-:Y:S05]  /*17a0*/  @P0 BRA `(.L_x_56) ;  /* 0x0000000400000947 */ /* 0x000fea0003800000 */
[----:B------:R-:W-:Y:S02]  /*17b0*/  ISETP.GE.AND P0, PT, R7, RZ, PT ;  /* 0x000000ff0700720c */ /* 0x000fe40003f06270 */
[----:B------:R-:W-:-:S11]  /*17c0*/  ISETP.GE.AND P1, PT, R8, RZ, PT ;  /* 0x000000ff0800720c */ /* 0x000fd60003f26270 */
[----:B------:R-:W-:Y:S02]  /*17d0*/  @P0 IMAD.MOV.U32 R5, RZ, RZ, RZ ;  /* 0x000000ffff050224 */ /* 0x000fe400078e00ff */
[----:B------:R-:W-:Y:S01]  /*17e0*/  @!P0 FFMA R3, R3, 1.84467440737095516160e+19, RZ ;  /* 0x5f80000003038823 */ /* 0x000fe200000000ff */
[----:B------:R-:W-:Y:S02]  /*17f0*/  @!P0 IMAD.MOV.U32 R5, RZ, RZ, -0x40 ;  /* 0xffffffc0ff058424 */ /* 0x000fe400078e00ff */
[----:B------:R-:W-:Y:S02]  /*1800*/  @!P1 FFMA R4, R4, 1.84467440737095516160e+19, RZ ;  /* 0x5f80000004049823 */ /* 0x000fe400000000ff */
[----:B------:R-:W-:-:S07]  /*1810*/  @!P1 VIADD R5, R5, 0x40 ;  /* 0x0000004005059836 */ /* 0x000fce0000000000 */
.L_x_52:
[----:B------:R-:W-:Y:S01]  /*1820*/  LEA R7, R11, 0xc0800000, 0x17 ;  /* 0xc08000000b077811 */ /* 0x000fe200078eb8ff */
[----:B------:R-:W-:Y:S04]  /*1830*/  BSSY.RECONVERGENT B2, `(.L_x_57) ;  /* 0x0000036000027945 */ /* 0x000fe80003800200 */
[----:B------:R-:W-:Y:S01]  /*1840*/  IMAD.IADD R7, R4, 0x1, -R7 ;  /* 0x0000000104077824 */ /* 0x000fe200078e0a07 */
[----:B------:R-:W-:-:S03]  /*1850*/  IADD3 R4, PT, PT, R9, -0x7f, RZ ;  /* 0xffffff8109047810 */ /* 0x000fc60007ffe0ff */
[----:B------:R-:W0:Y:S01]  /*1860*/  MUFU.RCP R8, R7 ;  /* 0x0000000700087308 */ /* 0x000e220000001000 */
[----:B------:R-:W-:Y:S01]  /*1870*/  FADD.FTZ R10, -R7, -RZ ;  /* 0x800000ff070a7221 */ /* 0x000fe20000010100 */
[----:B------:R-:W-:-:S03]  /*1880*/  IMAD R3, R4, -0x800000, R3 ;  /* 0xff80000004037824 */ /* 0x000fc600078e0203 */
[----:B0-----:R-:W-:-:S04]  /*1890*/  FFMA R9, R8, R10, 1 ;  /* 0x3f80000008097423 */ /* 0x001fc8000000000a */
[----:B------:R-:W-:-:S04]  /*18a0*/  FFMA R13, R8, R9, R8 ;  /* 0x00000009080d7223 */ /* 0x000fc80000000008 */
[----:B------:R-:W-:-:S04]  /*18b0*/  FFMA R8, R3, R13, RZ ;  /* 0x0000000d03087223 */ /* 0x000fc800000000ff */
[----:B------:R-:W-:-:S04]  /*18c0*/  FFMA R9, R10, R8, R3 ;  /* 0x000000080a097223 */ /* 0x000fc80000000003 */
[----:B------:R-:W-:Y:S01]  /*18d0*/  FFMA R12, R13, R9, R8 ;  /* 0x000000090d0c7223 */ /* 0x000fe20000000008 */
[----:B------:R-:W-:-:S03]  /*18e0*/  IADD3 R8, PT, PT, R4, 0x7f, -R11 ;  /* 0x0000007f04087810 */ /* 0x000fc60007ffe80b */
[----:B------:R-:W-:Y:S02]  /*18f0*/  FFMA R9, R10, R12, R3 ;  /* 0x0000000c0a097223 */ /* 0x000fe40000000003 */
[----:B------:R-:W-:Y:S02]  /*1900*/  IMAD.IADD R8, R8, 0x1, R5 ;  /* 0x0000000108087824 */ /* 0x000fe400078e0205 */
[----:B------:R-:W-:-:S05]  /*1910*/  FFMA R3, R13, R9, R12 ;  /* 0x000000090d037223 */ /* 0x000fca000000000c */
[----:B------:R-:W-:-:S04]  /*1920*/  SHF.R.U32.HI R4, RZ, 0x17, R3 ;  /* 0x00000017ff047819 */ /* 0x000fc80000011603 */
[----:B------:R-:W-:-:S05]  /*1930*/  LOP3.LUT R4, R4, 0xff, RZ, 0xc0, !PT ;  /* 0x000000ff04047812 */ /* 0x000fca00078ec0ff */
[----:B------:R-:W-:-:S04]  /*1940*/  IMAD.IADD R10, R4, 0x1, R8 ;  /* 0x00000001040a7824 */ /* 0x000fc800078e0208 */
[----:B------:R-:W-:-:S05]  /*1950*/  VIADD R4, R10, 0xffffffff ;  /* 0xffffffff0a047836 */ /* 0x000fca0000000000 */
[----:B------:R-:W-:-:S13]  /*1960*/  ISETP.GE.U32.AND P0, PT, R4, 0xfe, PT ;  /* 0x000000fe0400780c */ /* 0x000fda0003f06070 */
[----:B------:R-:W-:Y:S05]  /*1970*/  @!P0 BRA `(.L_x_58) ;  /* 0x0000000000808947 */ /* 0x000fea0003800000 */
[----:B------:R-:W-:-:S13]  /*1980*/  ISETP.GT.AND P0, PT, R10, 0xfe, PT ;  /* 0x000000fe0a00780c */ /* 0x000fda0003f04270 */
[----:B------:R-:W-:Y:S05]  /*1990*/  @P0 BRA `(.L_x_59) ;  /* 0x00000000006c0947 */ /* 0x000fea0003800000 */
[----:B------:R-:W-:-:S13]  /*19a0*/  ISETP.GE.AND P0, PT, R10, 0x1, PT ;  /* 0x000000010a00780c */ /* 0x000fda0003f06270 */
[----:B------:R-:W-:Y:S05]  /*19b0*/  @P0 BRA `(.L_x_60) ;  /* 0x0000000000740947 */ /* 0x000fea0003800000 */
[----:B------:R-:W-:Y:S02]  /*19c0*/  ISETP.GE.AND P0, PT, R10, -0x18, PT ;  /* 0xffffffe80a00780c */ /* 0x000fe40003f06270 */
[----:B------:R-:W-:-:S11]  /*19d0*/  LOP3.LUT R3, R3, 0x80000000, RZ, 0xc0, !PT ;  /* 0x8000000003037812 */ /* 0x000fd600078ec0ff */
[----:B------:R-:W-:Y:S05]  /*19e0*/  @!P0 BRA `(.L_x_60) ;  /* 0x0000000000688947 */ /* 0x000fea0003800000 */
[CCC-:B------:R-:W-:Y:S01]  /*19f0*/  FFMA.RZ R4, R13.reuse, R9.reuse, R12.reuse ;  /* 0x000000090d047223 */ /* 0x1c0fe2000000c00c */
[C---:B------:R-:W-:Y:S02]  /*1a00*/  VIADD R8, R10.reuse, 0x20 ;  /* 0x000000200a087836 */ /* 0x040fe40000000000 */
[CCC-:B------:R-:W-:Y:S01]  /*1a10*/  FFMA.RM R5, R13.reuse, R9.reuse, R12.reuse ;  /* 0x000000090d057223 */ /* 0x1c0fe2000000400c */
[----:B------:R-:W-:Y:S02]  /*1a20*/  ISETP.NE.AND P2, PT, R10, RZ, PT ;  /* 0x000000ff0a00720c */ /* 0x000fe40003f45270 */
[----:B------:R-:W-:Y:S01]  /*1a30*/  LOP3.LUT R7, R4, 0x7fffff, RZ, 0xc0, !PT ;  /* 0x007fffff04077812 */ /* 0x000fe200078ec0ff */
[----:B------:R-:W-:Y:S01]  /*1a40*/  FFMA.RP R4, R13, R9, R12 ;  /* 0x000000090d047223 */ /* 0x000fe2000000800c */
[----:B------:R-:W-:Y:S01]  /*1a50*/  IMAD.MOV R9, RZ, RZ, -R10 ;  /* 0x000000ffff097224 */ /* 0x000fe200078e0a0a */
[----:B------:R-:W-:Y:S02]  /*1a60*/  ISETP.NE.AND P1, PT, R10, RZ, PT ;  /* 0x000000ff0a00720c */ /* 0x000fe40003f25270 */
[----:B------:R-:W-:-:S02]  /*1a70*/  LOP3.LUT R7, R7, 0x800000, RZ, 0xfc, !PT ;  /* 0x0080000007077812 */ /* 0x000fc400078efcff */
[----:B------:R-:W-:Y:S02]  /*1a80*/  FSETP.NEU.FTZ.AND P0, PT, R4, R5, PT ;  /* 0x000000050400720b */ /* 0x000fe40003f1d000 */
[----:B------:R-:W-:Y:S02]  /*1a90*/  SHF.L.U32 R8, R7, R8, RZ ;  /* 0x0000000807087219 */ /* 0x000fe400000006ff */
[----:B------:R-:W-:Y:S02]  /*1aa0*/  SEL R4, R9, RZ, P2 ;  /* 0x000000ff09047207 */ /* 0x000fe40001000000 */
[----:B------:R-:W-:Y:S02]  /*1ab0*/  ISETP.NE.AND P1, PT, R8, RZ, P1 ;  /* 0x000000ff0800720c */ /* 0x000fe40000f25270 */
[----:B------:R-:W-:Y:S02]  /*1ac0*/  SHF.R.U32.HI R4, RZ, R4, R7 ;  /* 0x00000004ff047219 */ /* 0x000fe40000011607 */
[----:B------:R-:W-:-:S02]  /*1ad0*/  PLOP3.LUT P0, PT, P0, P1, PT, 0xf8, 0x8f ;  /* 0x00000000008f781c */ /* 0x000fc40000703f70 */
[----:B------:R-:W-:Y:S02]  /*1ae0*/  SHF.R.U32.HI R8, RZ, 0x1, R4 ;  /* 0x00000001ff087819 */ /* 0x000fe40000011604 */
[----:B------:R-:W-:-:S04]  /*1af0*/  SEL R5, RZ, 0x1, !P0 ;  /* 0x00000001ff057807 */ /* 0x000fc80004000000 */
[----:B------:R-:W-:-:S04]  /*1b00*/  LOP3.LUT R5, R5, 0x1, R8, 0xf8, !PT ;  /* 0x0000000105057812 */ /* 0x000fc800078ef808 */
[----:B------:R-:W-:-:S04]  /*1b10*/  LOP3.LUT R5, R5, R4, RZ, 0xc0, !PT ;  /* 0x0000000405057212 */ /* 0x000fc800078ec0ff */
[----:B------:R-:W-:-:S04]  /*1b20*/  IADD3 R8, PT, PT, R8, R5, RZ ;  /* 0x0000000508087210 */ /* 0x000fc80007ffe0ff */
[----:B------:R-:W-:Y:S01]  /*1b30*/  LOP3.LUT R3, R8, R3, RZ, 0xfc, !PT ;  /* 0x0000000308037212 */ /* 0x000fe200078efcff */
[----:B------:R-:W-:Y:S06]  /*1b40*/  BRA `(.L_x_60) ;  /* 0x0000000000107947 */ /* 0x000fec0003800000 */
.L_x_59:
[----:B------:R-:W-:-:S04]  /*1b50*/  LOP3.LUT R3, R3, 0x80000000, RZ, 0xc0, !PT ;  /* 0x8000000003037812 */ /* 0x000fc800078ec0ff */
[----:B------:R-:W-:Y:S01]  /*1b60*/  LOP3.LUT R3, R3, 0x7f800000, RZ, 0xfc, !PT ;  /* 0x7f80000003037812 */ /* 0x000fe200078efcff */
[----:B------:R-:W-:Y:S06]  /*1b70*/  BRA `(.L_x_60) ;  /* 0x0000000000047947 */ /* 0x000fec0003800000 */
.L_x_58:
[----:B------:R-:W-:-:S07]  /*1b80*/  IMAD R3, R8, 0x800000, R3 ;  /* 0x0080000008037824 */ /* 0x000fce00078e0203 */
.L_x_60:
[----:B------:R-:W-:Y:S05]  /*1b90*/  BSYNC.RECONVERGENT B2 ;  /* 0x0000000000027941 */ /* 0x000fea0003800200 */
.L_x_57:
[----:B------:R-:W-:Y:S05]  /*1ba0*/  BRA `(.L_x_61) ;  /* 0x0000000000207947 */ /* 0x000fea0003800000 */
.L_x_56:
[----:B------:R-:W-:-:S04]  /*1bb0*/  LOP3.LUT R3, R4, 0x80000000, R3, 0x48, !PT ;  /* 0x8000000004037812 */ /* 0x000fc800078e4803 */
[----:B------:R-:W-:Y:S01]  /*1bc0*/  LOP3.LUT R3, R3, 0x7f800000, RZ, 0xfc, !PT ;  /* 0x7f80000003037812 */ /* 0x000fe200078efcff */
[----:B------:R-:W-:Y:S06]  /*1bd0*/  BRA `(.L_x_61) ;  /* 0x0000000000147947 */ /* 0x000fec0003800000 */
.L_x_55:
[----:B------:R-:W-:Y:S01]  /*1be0*/  LOP3.LUT R3, R4, 0x80000000, R3, 0x48, !PT ;  /* 0x8000000004037812 */ /* 0x000fe200078e4803 */
[----:B------:R-:W-:Y:S06]  /*1bf0*/  BRA `(.L_x_61) ;  /* 0x00000000000c7947 */ /* 0x000fec0003800000 */
.L_x_54:
[----:B------:R-:W0:Y:S01]  /*1c00*/  MUFU.RSQ R3, -QNAN ;  /* 0xffc0000000037908 */ /* 0x000e220000001400 */
[----:B------:R-:W-:Y:S05]  /*1c10*/  BRA `(.L_x_61) ;  /* 0x0000000000047947 */ /* 0x000fea0003800000 */
.L_x_53:
[----:B------:R-:W-:-:S07]  /*1c20*/  FADD.FTZ R3, R3, R4 ;  /* 0x0000000403037221 */ /* 0x000fce0000010000 */
.L_x_61:
[----:B------:R-:W-:Y:S05]  /*1c30*/  BSYNC.RECONVERGENT B1 ;  /* 0x0000000000017941 */ /* 0x000fea0003800200 */
.L_x_51:
[----:B------:R-:W-:-:S04]  /*1c40*/  IMAD.MOV.U32 R7, RZ, RZ, 0x0 ;  /* 0x00000000ff077424 */ /* 0x000fc800078e00ff */
[----:B0-----:R-:W-:Y:S05]  /*1c50*/  RET.REL.NODEC R6 `(_Z8norm_jjbPfS_ffii) ;  /* 0xffffffe006e87950 */ /* 0x001fea0003c3ffff */
        .type           $_Z8norm_jjbPfS_ffii$__internal_accurate_pow,@function
        .size           $_Z8norm_jjbPfS_ffii$__internal_accurate_pow,(.L_x_114 - $_Z8norm_jjbPfS_ffii$__internal_accurate_pow)
$_Z8norm_jjbPfS_ffii$__internal_accurate_pow:
[----:B------:R-:W-:Y:S01]  /*1c60*/  ISETP.GT.U32.AND P0, PT, R5, 0xfffff, PT ;  /* 0x000fffff0500780c */ /* 0x000fe20003f04070 */
[--C-:B------:R-:W-:Y:S01]  /*1c70*/  IMAD.MOV.U32 R17, RZ, RZ, R5.reuse ;  /* 0x000000ffff117224 */ /* 0x100fe200078e0005 */
[----:B------:R-:W-:Y:S01]  /*1c80*/  MOV R21, 0x3ed0f5d2 ;  /* 0x3ed0f5d200157802 */ /* 0x000fe20000000f00 */
[----:B------:R-:W-:Y:S01]  /*1c90*/  IMAD.MOV.U32 R20, RZ, RZ, 0x41ad3b5a ;  /* 0x41ad3b5aff147424 */ /* 0x000fe200078e00ff */
[----:B------:R-:W-:Y:S01]  /*1ca0*/  UMOV UR12, 0x7d2cafe2 ;  /* 0x7d2cafe2000c7882 */ /* 0x000fe20000000000 */
[----:B------:R-:W-:Y:S01]  /*1cb0*/  UMOV UR13, 0x3eb0f5ff ;  /* 0x3eb0f5ff000d7882 */ /* 0x000fe20000000000 */
[----:B------:R-:W-:Y:S01]  /*1cc0*/  SHF.R.U32.HI R5, RZ, 0x14, R5 ;  /* 0x00000014ff057819 */ /* 0x000fe20000011605 */
[----:B------:R-:W-:Y:S01]  /*1cd0*/  UMOV UR14, 0x3b39803f ;  /* 0x3b39803f000e7882 */ /* 0x000fe20000000000 */
[----:B------:R-:W-:-:S05]  /*1ce0*/  UMOV UR15, 0x3c7abc9e ;  /* 0x3c7abc9e000f7882 */ /* 0x000fca0000000000 */
[----:B------:R-:W-:-:S10]  /*1cf0*/  @!P0 DMUL R14, R16, 1.80143985094819840000e+16 ;  /* 0x43500000100e8828 */ /* 0x000fd40000000000 */
[----:B------:R-:W-:Y:S01]  /*1d00*/  @!P0 IMAD.MOV.U32 R17, RZ, RZ, R15 ;  /* 0x000000ffff118224 */ /* 0x000fe200078e000f */
[----:B------:R-:W-:Y:S01]  /*1d10*/  @!P0 LEA.HI R5, R15, 0xffffffca, RZ, 0xc ;  /* 0xffffffca0f058811 */ /* 0x000fe200078f60ff */
[----:B------:R-:W-:-:S03]  /*1d20*/  @!P0 IMAD.MOV.U32 R16, RZ, RZ, R14 ;  /* 0x000000ffff108224 */ /* 0x000fc600078e000e */
[----:B------:R-:W-:Y:S02]  /*1d30*/  LOP3.LUT R17, R17, 0x800fffff, RZ, 0xc0, !PT ;  /* 0x800fffff11117812 */ /* 0x000fe400078ec0ff */
[----:B------:R-:W-:Y:S01]  /*1d40*/  MOV R18, R16 ;  /* 0x0000001000127202 */ /* 0x000fe20000000f00 */
[----:B------:R-:W-:Y:S01]  /*1d50*/  IMAD.MOV.U32 R16, RZ, RZ, RZ ;  /* 0x000000ffff107224 */ /* 0x000fe200078e00ff */
[----:B------:R-:W-:-:S04]  /*1d60*/  LOP3.LUT R17, R17, 0x3ff00000, RZ, 0xfc, !PT ;  /* 0x3ff0000011117812 */ /* 0x000fc800078efcff */
[----:B------:R-:W-:Y:S01]  /*1d70*/  ISETP.GE.U32.AND P1, PT, R17, 0x3ff6a09f, PT ;  /* 0x3ff6a09f1100780c */ /* 0x000fe20003f26070 */
[----:B------:R-:W-:-:S12]  /*1d80*/  IMAD.MOV.U32 R19, RZ, RZ, R17 ;  /* 0x000000ffff137224 */ /* 0x000fd800078e0011 */
[----:B------:R-:W-:-:S04]  /*1d90*/  @P1 VIADD R14, R19, 0xfff00000 ;  /* 0xfff00000130e1836 */ /* 0x000fc80000000000 */
[----:B------:R-:W-:-:S06]  /*1da0*/  @P1 IMAD.MOV.U32 R19, RZ, RZ, R14 ;  /* 0x000000ffff131224 */ /* 0x000fcc00078e000e */
[C---:B------:R-:W-:Y:S02]  /*1db0*/  DADD R24, R18.reuse, 1 ;  /* 0x3ff0000012187429 */ /* 0x040fe40000000000 */
[----:B------:R-:W-:-:S04]  /*1dc0*/  DADD R18, R18, -1 ;  /* 0xbff0000012127429 */ /* 0x000fc80000000000 */
[----:B------:R-:W0:Y:S02]  /*1dd0*/  MUFU.RCP64H R17, R25 ;  /* 0x0000001900117308 */ /* 0x000e240000001800 */
[----:B0-----:R-:W-:-:S08]  /*1de0*/  DFMA R22, -R24, R16, 1 ;  /* 0x3ff000001816742b */ /* 0x001fd00000000110 */
[----:B------:R-:W-:-:S08]  /*1df0*/  DFMA R22, R22, R22, R22 ;  /* 0x000000161616722b */ /* 0x000fd00000000016 */
[----:B------:R-:W-:-:S08]  /*1e00*/  DFMA R22, R16, R22, R16 ;  /* 0x000000161016722b */ /* 0x000fd00000000010 */
[----:B------:R-:W-:-:S08]  /*1e10*/  DMUL R16, R18, R22 ;  /* 0x0000001612107228 */ /* 0x000fd00000000000 */
[----:B------:R-:W-:-:S08]  /*1e20*/  DFMA R16, R18, R22, R16 ;  /* 0x000000161210722b */ /* 0x000fd00000000010 */
[----:B------:R-:W-:-:S08]  /*1e30*/  DMUL R28, R16, R16 ;  /* 0x00000010101c7228 */ /* 0x000fd00000000000 */
[----:B------:R-:W-:Y:S01]  /*1e40*/  DFMA R20, R28, UR12, R20 ;  /* 0x0000000c1c147c2b */ /* 0x000fe20008000014 */
[----:B------:R-:W-:Y:S01]  /*1e50*/  UMOV UR12, 0x75488a3f ;  /* 0x75488a3f000c7882 */ /* 0x000fe20000000000 */
[----:B------:R-:W-:-:S06]  /*1e60*/  UMOV UR13, 0x3ef3b20a ;  /* 0x3ef3b20a000d7882 */ /* 0x000fcc0000000000 */
[----:B------:R-:W-:Y:S01]  /*1e70*/  DFMA R24, R28, R20, UR12 ;  /* 0x0000000c1c187e2b */ /* 0x000fe20008000014 */
[----:B------:R-:W-:Y:S01]  /*1e80*/  UMOV UR12, 0xe4faecd5 ;  /* 0xe4faecd5000c7882 */ /* 0x000fe20000000000 */
[----:B------:R-:W-:Y:S01]  /*1e90*/  UMOV UR13, 0x3f1745cd ;  /* 0x3f1745cd000d7882 */ /* 0x000fe20000000000 */
[----:B------:R-:W-:-:S05]  /*1ea0*/  DADD R20, R18, -R16 ;  /* 0x0000000012147229 */ /* 0x000fca0000000810 */
[----:B------:R-:W-:Y:S01]  /*1eb0*/  DFMA R24, R28, R24, UR12 ;  /* 0x0000000c1c187e2b */ /* 0x000fe20008000018 */
[----:B------:R-:W-:Y:S01]  /*1ec0*/  UMOV UR12, 0x258a578b ;  /* 0x258a578b000c7882 */ /* 0x000fe20000000000 */
[----:B------:R-:W-:Y:S01]  /*1ed0*/  UMOV UR13, 0x3f3c71c7 ;  /* 0x3f3c71c7000d7882 */ /* 0x000fe20000000000 */
[----:B------:R-:W-:-:S05]  /*1ee0*/  DADD R20, R20, R20 ;  /* 0x0000000014147229 */ /* 0x000fca0000000014 */
[----:B------:R-:W-:Y:S01]  /*1ef0*/  DFMA R24, R28, R24, UR12 ;  /* 0x0000000c1c187e2b */ /* 0x000fe20008000018 */
[----:B------:R-:W-:Y:S01]  /*1f00*/  UMOV UR12, 0x9242b910 ;  /* 0x9242b910000c7882 */ /* 0x000fe20000000000 */
[----:B------:R-:W-:Y:S01]  /*1f10*/  UMOV UR13, 0x3f624924 ;  /* 0x3f624924000d7882 */ /* 0x000fe20000000000 */
[----:B------:R-:W-:-:S05]  /*1f20*/  DFMA R20, R18, -R16, R20 ;  /* 0x800000101214722b */ /* 0x000fca0000000014 */
[----:B------:R-:W-:Y:S01]  /*1f30*/  DFMA R24, R28, R24, UR12 ;  /* 0x0000000c1c187e2b */ /* 0x000fe20008000018 */
[----:B------:R-:W-:Y:S01]  /*1f40*/  UMOV UR12, 0x99999dfb ;  /* 0x99999dfb000c7882 */ /* 0x000fe20000000000 */
[----:B------:R-:W-:Y:S01]  /*1f50*/  UMOV UR13, 0x3f899999 ;  /* 0x3f899999000d7882 */ /* 0x000fe20000000000 */
[----:B------:R-:W-:-:S05]  /*1f60*/  DMUL R20, R22, R20 ;  /* 0x0000001416147228 */ /* 0x000fca0000000000 */
[----:B------:R-:W-:Y:S01]  /*1f70*/  DFMA R24, R28, R24, UR12 ;  /* 0x0000000c1c187e2b */ /* 0x000fe20008000018 */
[----:B------:R-:W-:Y:S01]  /*1f80*/  UMOV UR12, 0x55555555 ;  /* 0x55555555000c7882 */ /* 0x000fe20000000000 */
[----:B------:R-:W-:-:S06]  /*1f90*/  UMOV UR13, 0x3fb55555 ;  /* 0x3fb55555000d7882 */ /* 0x000fcc0000000000 */
[----:B------:R-:W-:-:S08]  /*1fa0*/  DFMA R18, R28, R24, UR12 ;  /* 0x0000000c1c127e2b */ /* 0x000fd00008000018 */
[----:B------:R-:W-:Y:S01]  /*1fb0*/  DADD R22, -R18, UR12 ;  /* 0x0000000c12167e29 */ /* 0x000fe20008000100 */
[----:B------:R-:W-:Y:S01]  /*1fc0*/  UMOV UR12, 0xb9e7b0 ;  /* 0x00b9e7b0000c7882 */ /* 0x000fe20000000000 */
[----:B------:R-:W-:-:S06]  /*1fd0*/  UMOV UR13, 0x3c46a4cb ;  /* 0x3c46a4cb000d7882 */ /* 0x000fcc0000000000 */
[----:B------:R-:W-:Y:S02]  /*1fe0*/  DFMA R22, R28, R24, R22 ;  /* 0x000000181c16722b */ /* 0x000fe40000000016 */
[----:B------:R-:W-:Y:S01]  /*1ff0*/  DMUL R24, R16, R16 ;  /* 0x0000001010187228 */ /* 0x000fe20000000000 */
[----:B------:R-:W-:Y:S02]  /*2000*/  VIADD R29, R21, 0x100000 ;  /* 0x00100000151d7836 */ /* 0x000fe40000000000 */
[----:B------:R-:W-:-:S03]  /*2010*/  IMAD.MOV.U32 R28, RZ, RZ, R20 ;  /* 0x000000ffff1c7224 */ /* 0x000fc600078e0014 */
[----:B------:R-:W-:Y:S01]  /*2020*/  DADD R22, R22, -UR12 ;  /* 0x8000000c16167e29 */ /* 0x000fe20008000000 */
[----:B------:R-:W-:Y:S01]  /*2030*/  UMOV UR12, 0x80000000 ;  /* 0x80000000000c7882 */ /* 0x000fe20000000000 */
[----:B------:R-:W-:Y:S01]  /*2040*/  DFMA R30, R16, R16, -R24 ;  /* 0x00000010101e722b */ /* 0x000fe20000000818 */
[----:B------:R-:W-:-:S07]  /*2050*/  UMOV UR13, 0x43300000 ;  /* 0x43300000000d7882 */ /* 0x000fce0000000000 */
[C---:B------:R-:W-:Y:S02]  /*2060*/  DFMA R30, R16.reuse, R28, R30 ;  /* 0x0000001c101e722b */ /* 0x040fe4000000001e */
[----:B------:R-:W-:-:S08]  /*2070*/  DMUL R28, R16, R24 ;  /* 0x00000018101c7228 */ /* 0x000fd00000000000 */
[----:B------:R-:W-:-:S08]  /*2080*/  DFMA R14, R16, R24, -R28 ;  /* 0x00000018100e722b */ /* 0x000fd0000000081c */
[----:B------:R-:W-:Y:S02]  /*2090*/  DFMA R14, R20, R24, R14 ;  /* 0x00000018140e722b */ /* 0x000fe4000000000e */
[----:B------:R-:W-:-:S06]  /*20a0*/  DADD R24, R18, R22 ;  /* 0x0000000012187229 */ /* 0x000fcc0000000016 */
[----:B------:R-:W-:Y:S02]  /*20b0*/  DFMA R14, R16, R30, R14 ;  /* 0x0000001e100e722b */ /* 0x000fe4000000000e */
[----:B------:R-:W-:-:S08]  /*20c0*/  DADD R30, R18, -R24 ;  /* 0x00000000121e7229 */ /* 0x000fd00000000818 */
[----:B------:R-:W-:Y:S02]  /*20d0*/  DADD R30, R22, R30 ;  /* 0x00000000161e7229 */ /* 0x000fe4000000001e */
[----:B------:R-:W-:-:S08]  /*20e0*/  DMUL R22, R24, R28 ;  /* 0x0000001c18167228 */ /* 0x000fd00000000000 */
[----:B------:R-:W-:-:S08]  /*20f0*/  DFMA R18, R24, R28, -R22 ;  /* 0x0000001c1812722b */ /* 0x000fd00000000816 */
[----:B------:R-:W-:-:S08]  /*2100*/  DFMA R14, R24, R14, R18 ;  /* 0x0000000e180e722b */ /* 0x000fd00000000012 */
[----:B------:R-:W-:-:S08]  /*2110*/  DFMA R30, R30, R28, R14 ;  /* 0x0000001c1e1e722b */ /* 0x000fd0000000000e */
[----:B------:R-:W-:-:S08]  /*2120*/  DADD R14, R22, R30 ;  /* 0x00000000160e7229 */ /* 0x000fd0000000001e */
[--C-:B------:R-:W-:Y:S02]  /*2130*/  DADD R18, R16, R14.reuse ;  /* 0x0000000010127229 */ /* 0x100fe4000000000e */
[----:B------:R-:W-:-:S06]  /*2140*/  DADD R22, R22, -R14 ;  /* 0x0000000016167229 */ /* 0x000fcc000000080e */
[----:B------:R-:W-:Y:S02]  /*2150*/  DADD R16, R16, -R18 ;  /* 0x0000000010107229 */ /* 0x000fe40000000812 */
[----:B------:R-:W-:-:S06]  /*2160*/  DADD R22, R30, R22 ;  /* 0x000000001e167229 */ /* 0x000fcc0000000016 */
[----:B------:R-:W-:Y:S01]  /*2170*/  DADD R16, R14, R16 ;  /* 0x000000000e107229 */ /* 0x000fe20000000010 */
[C---:B------:R-:W-:Y:S02]  /*2180*/  VIADD R14, R5.reuse, 0xfffffc01 ;  /* 0xfffffc01050e7836 */ /* 0x040fe40000000000 */
[----:B------:R-:W-:Y:S02]  /*2190*/  @P1 VIADD R14, R5, 0xfffffc02 ;  /* 0xfffffc02050e1836 */ /* 0x000fe40000000000 */
[----:B------:R-:W-:-:S03]  /*21a0*/  IMAD.MOV.U32 R15, RZ, RZ, 0x43300000 ;  /* 0x43300000ff0f7424 */ /* 0x000fc600078e00ff */
[----:B------:R-:W-:Y:S01]  /*21b0*/  DADD R22, R22, R16 ;  /* 0x0000000016167229 */ /* 0x000fe20000000010 */
[----:B------:R-:W-:-:S06]  /*21c0*/  LOP3.LUT R14, R14, 0x80000000, RZ, 0x3c, !PT ;  /* 0x800000000e0e7812 */ /* 0x000fcc00078e3cff */
[----:B------:R-:W-:Y:S01]  /*21d0*/  DADD R16, R14, -UR12 ;  /* 0x8000000c0e107e29 */ /* 0x000fe20008000000 */
[----:B------:R-:W-:Y:S01]  /*21e0*/  UMOV UR12, 0xfefa39ef ;  /* 0xfefa39ef000c7882 */ /* 0x000fe20000000000 */
[----:B------:R-:W-:Y:S01]  /*21f0*/  DADD R20, R20, R22 ;  /* 0x0000000014147229 */ /* 0x000fe20000000016 */
[----:B------:R-:W-:-:S07]  /*2200*/  UMOV UR13, 0x3fe62e42 ;  /* 0x3fe62e42000d7882 */ /* 0x000fce0000000000 */
[----:B------:R-:W-:-:S08]  /*2210*/  DADD R22, R18, R20 ;  /* 0x0000000012167229 */ /* 0x000fd00000000014 */
[--C-:B------:R-:W-:Y:S02]  /*2220*/  DFMA R14, R16, UR12, R22.reuse ;  /* 0x0000000c100e7c2b */ /* 0x100fe40008000016 */
[----:B------:R-:W-:-:S06]  /*2230*/  DADD R24, R18, -R22 ;  /* 0x0000000012187229 */ /* 0x000fcc0000000816 */
[----:B------:R-:W-:Y:S02]  /*2240*/  DFMA R18, R16, -UR12, R14 ;  /* 0x8000000c10127c2b */ /* 0x000fe4000800000e */
[----:B------:R-:W-:-:S06]  /*2250*/  DADD R24, R20, R24 ;  /* 0x0000000014187229 */ /* 0x000fcc0000000018 */
[----:B------:R-:W-:-:S08]  /*2260*/  DADD R18, -R22, R18 ;  /* 0x0000000016127229 */ /* 0x000fd00000000112 */
[----:B------:R-:W-:-:S08]  /*2270*/  DADD R18, R24, -R18 ;  /* 0x0000000018127229 */ /* 0x000fd00000000812 */
[----:B------:R-:W-:-:S08]  /*2280*/  DFMA R18, R16, UR14, R18 ;  /* 0x0000000e10127c2b */ /* 0x000fd00008000012 */
[----:B------:R-:W-:-:S08]  /*2290*/  DADD R16, R14, R18 ;  /* 0x000000000e107229 */ /* 0x000fd00000000012 */
[----:B------:R-:W-:Y:S02]  /*22a0*/  DADD R14, R14, -R16 ;  /* 0x000000000e0e7229 */ /* 0x000fe40000000810 */
[----:B------:R-:W-:-:S06]  /*22b0*/  DMUL R20, R16, 2 ;  /* 0x4000000010147828 */ /* 0x000fcc0000000000 */
[----:B------:R-:W-:Y:S02]  /*22c0*/  DADD R18, R18, R14 ;  /* 0x0000000012127229 */ /* 0x000fe4000000000e */
[----:B------:R-:W-:Y:S01]  /*22d0*/  DFMA R16, R16, 2, -R20 ;  /* 0x400000001010782b */ /* 0x000fe20000000814 */
[----:B------:R-:W-:Y:S01]  /*22e0*/  MOV R14, 0x652b82fe ;  /* 0x652b82fe000e7802 */ /* 0x000fe20000000f00 */
[----:B------:R-:W-:-:S06]  /*22f0*/  IMAD.MOV.U32 R15, RZ, RZ, 0x3ff71547 ;  /* 0x3ff71547ff0f7424 */ /* 0x000fcc00078e00ff */
[----:B------:R-:W-:-:S08]  /*2300*/  DFMA R18, R18, 2, R16 ;  /* 0x400000001212782b */ /* 0x000fd00000000010 */
[----:B------:R-:W-:-:S08]  /*2310*/  DADD R22, R20, R18 ;  /* 0x0000000014167229 */ /* 0x000fd00000000012 */
[----:B------:R-:W-:Y:S02]  /*2320*/  DFMA R14, R22, R14, 6.75539944105574400000e+15 ;  /* 0x43380000160e742b */ /* 0x000fe4000000000e */
[----:B------:R-:W-:Y:S01]  /*2330*/  FSETP.GEU.AND P0, PT, |R23|, 4.1917929649353027344, PT ;  /* 0x4086232b1700780b */ /* 0x000fe20003f0e200 */
[----:B------:R-:W-:-:S05]  /*2340*/  DADD R20, R20, -R22 ;  /* 0x0000000014147229 */ /* 0x000fca0000000816 */
[----:B------:R-:W-:-:S03]  /*2350*/  DADD R16, R14, -6.75539944105574400000e+15 ;  /* 0xc33800000e107429 */ /* 0x000fc60000000000 */
[----:B------:R-:W-:-:S05]  /*2360*/  DADD R18, R18, R20 ;  /* 0x0000000012127229 */ /* 0x000fca0000000014 */
[----:B------:R-:W-:Y:S01]  /*2370*/  DFMA R24, R16, -UR12, R22 ;  /* 0x8000000c10187c2b */ /* 0x000fe20008000016 */
[----:B------:R-:W-:Y:S01]  /*2380*/  UMOV UR12, 0x3b39803f ;  /* 0x3b39803f000c7882 */ /* 0x000fe20000000000 */
[----:B------:R-:W-:-:S06]  /*2390*/  UMOV UR13, 0x3c7abc9e ;  /* 0x3c7abc9e000d7882 */ /* 0x000fcc0000000000 */
[----:B------:R-:W-:Y:S01]  /*23a0*/  DFMA R24, R16, -UR12, R24 ;  /* 0x8000000c10187c2b */ /* 0x000fe20008000018 */
[----:B------:R-:W-:Y:S01]  /*23b0*/  UMOV UR12, 0x69ce2bdf ;  /* 0x69ce2bdf000c7882 */ /* 0x000fe20000000000 */
[----:B------:R-:W-:Y:S01]  /*23c0*/  IMAD.MOV.U32 R16, RZ, RZ, -0x35dec16 ;  /* 0xfca213eaff107424 */ /* 0x000fe200078e00ff */
[----:B------:R-:W-:Y:S01]  /*23d0*/  UMOV UR13, 0x3e5ade15 ;  /* 0x3e5ade15000d7882 */ /* 0x000fe20000000000 */
[----:B------:R-:W-:-:S06]  /*23e0*/  IMAD.MOV.U32 R17, RZ, RZ, 0x3e928af3 ;  /* 0x3e928af3ff117424 */ /* 0x000fcc00078e00ff */
[----:B------:R-:W-:Y:S01]  /*23f0*/  DFMA R16, R24, UR12, R16 ;  /* 0x0000000c18107c2b */ /* 0x000fe20008000010 */
[----:B------:R-:W-:Y:S01]  /*2400*/  UMOV UR12, 0x62401315 ;  /* 0x62401315000c7882 */ /* 0x000fe20000000000 */
[----:B------:R-:W-:-:S06]  /*2410*/  UMOV UR13, 0x3ec71dee ;  /* 0x3ec71dee000d7882 */ /* 0x000fcc0000000000 */
[----:B------:R-:W-:Y:S01]  /*2420*/  DFMA R16, R24, R16, UR12 ;  /* 0x0000000c18107e2b */ /* 0x000fe20008000010 */
        /* <DEDUP_REMOVED lines=20> */
[----:B------:R-:W-:-:S08]  /*2570*/  DFMA R16, R24, R16, UR12 ;  /* 0x0000000c18107e2b */ /* 0x000fd00008000010 */
[----:B------:R-:W-:-:S08]  /*2580*/  DFMA R16, R24, R16, 1 ;  /* 0x3ff000001810742b */ /* 0x000fd00000000010 */
[----:B------:R-:W-:-:S10]  /*2590*/  DFMA R16, R24, R16, 1 ;  /* 0x3ff000001810742b */ /* 0x000fd40000000010 */
[----:B------:R-:W-:Y:S02]  /*25a0*/  IMAD R21, R14, 0x100000, R17 ;  /* 0x001000000e157824 */ /* 0x000fe400078e0211 */
[----:B------:R-:W-:Y:S01]  /*25b0*/  IMAD.MOV.U32 R20, RZ, RZ, R16 ;  /* 0x000000ffff147224 */ /* 0x000fe200078e0010 */
[----:B------:R-:W-:Y:S06]  /*25c0*/  @!P0 BRA `(.L_x_62) ;  /* 0x0000000000308947 */ /* 0x000fec0003800000 */
[----:B------:R-:W-:Y:S01]  /*25d0*/  FSETP.GEU.AND P1, PT, |R23|, 4.2275390625, PT ;  /* 0x408748001700780b */ /* 0x000fe20003f2e200 */
[C---:B------:R-:W-:Y:S02]  /*25e0*/  DADD R20, R22.reuse, +INF ;  /* 0x7ff0000016147429 */ /* 0x040fe40000000000 */
[----:B------:R-:W-:-:S08]  /*25f0*/  DSETP.GEU.AND P0, PT, R22, RZ, PT ;  /* 0x000000ff1600722a */ /* 0x000fd00003f0e000 */
[----:B------:R-:W-:Y:S02]  /*2600*/  FSEL R20, R20, RZ, P0 ;  /* 0x000000ff14147208 */ /* 0x000fe40000000000 */
[----:B------:R-:W-:Y:S02]  /*2610*/  @!P1 LEA.HI R5, R14, R14, RZ, 0x1 ;  /* 0x0000000e0e059211 */ /* 0x000fe400078f08ff */
[----:B------:R-:W-:Y:S02]  /*2620*/  FSEL R21, R21, RZ, P0 ;  /* 0x000000ff15157208 */ /* 0x000fe40000000000 */
[----:B------:R-:W-:-:S04]  /*2630*/  @!P1 SHF.R.S32.HI R5, RZ, 0x1, R5 ;  /* 0x00000001ff059819 */ /* 0x000fc80000011405 */
[----:B------:R-:W-:Y:S01]  /*2640*/  @!P1 IADD3 R14, PT, PT, R14, -R5, RZ ;  /* 0x800000050e0e9210 */ /* 0x000fe20007ffe0ff */
[----:B------:R-:W-:-:S03]  /*2650*/  @!P1 IMAD R17, R5, 0x100000, R17 ;  /* 0x0010000005119824 */ /* 0x000fc600078e0211 */
[----:B------:R-:W-:Y:S01]  /*2660*/  @!P1 LEA R15, R14, 0x3ff00000, 0x14 ;  /* 0x3ff000000e0f9811 */ /* 0x000fe200078ea0ff */
[----:B------:R-:W-:-:S06]  /*2670*/  @!P1 IMAD.MOV.U32 R14, RZ, RZ, RZ ;  /* 0x000000ffff0e9224 */ /* 0x000fcc00078e00ff */
[----:B------:R-:W-:-:S11]  /*2680*/  @!P1 DMUL R20, R16, R14 ;  /* 0x0000000e10149228 */ /* 0x000fd60000000000 */
.L_x_62:
[----:B------:R-:W-:Y:S01]  /*2690*/  DFMA R18, R18, R20, R20 ;  /* 0x000000141212722b */ /* 0x000fe20000000014 */
[----:B------:R-:W-:Y:S01]  /*26a0*/  IMAD.MOV.U32 R16, RZ, RZ, R0 ;  /* 0x000000ffff107224 */ /* 0x000fe200078e0000 */
[----:B------:R-:W-:Y:S01]  /*26b0*/  DSETP.NEU.AND P0, PT, |R20|, +INF , PT ;  /* 0x7ff000001400742a */ /* 0x000fe20003f0d200 */
[----:B------:R-:W-:-:S07]  /*26c0*/  IMAD.MOV.U32 R17, RZ, RZ, 0x0 ;  /* 0x00000000ff117424 */ /* 0x000fce00078e00ff */
[----:B------:R-:W-:Y:S02]  /*26d0*/  FSEL R5, R20, R18, !P0 ;  /* 0x0000001214057208 */ /* 0x000fe40004000000 */
[----:B------:R-:W-:Y:S01]  /*26e0*/  FSEL R14, R21, R19, !P0 ;  /* 0x00000013150e7208 */ /* 0x000fe20004000000 */
[----:B------:R-:W-:Y:S06]  /*26f0*/  RET.REL.NODEC R16 `(_Z8norm_jjbPfS_ffii) ;  /* 0xffffffd810407950 */ /* 0x000fec0003c3ffff */
.L_x_63:
        /* <DEDUP_REMOVED lines=16> */
.L_x_114:


//--------------------- .text._Z14conv_split_jjbPfS_S_S_iiiiiiii --------------------------
	.section	.text._Z14conv_split_jjbPfS_S_S_iiiiiiii,"ax",@progbits
	.align	128
        .global         _Z14conv_split_jjbPfS_S_S_iiiiiiii
        .type           _Z14conv_split_jjbPfS_S_S_iiiiiiii,@function
        .size           _Z14conv_split_jjbPfS_S_S_iiiiiiii,(.L_x_118 - _Z14conv_split_jjbPfS_S_S_iiiiiiii)
        .other          _Z14conv_split_jjbPfS_S_S_iiiiiiii,@"STO_CUDA_ENTRY STV_DEFAULT"
_Z14conv_split_jjbPfS_S_S_iiiiiiii:
.text._Z14conv_split_jjbPfS_S_S_iiiiiiii:
[----:B------:R-:W-:Y:S01]  /*0000*/  LDC R1, c[0x0][0x37c] ;  /* 0x0000df00ff017b82 */ /* 0x000fe20000000800 */
[----:B------:R-:W0:Y:S07]  /*0010*/  S2R R10, SR_TID.X ;  /* 0x00000000000a7919 */ /* 0x000e2e0000002100 */
[----:B------:R-:W0:Y:S01]  /*0020*/  S2UR UR5, SR_CTAID.Y ;  /* 0x00000000000579c3 */ /* 0x000e220000002600 */
[----:B------:R-:W1:Y:S01]  /*0030*/  LDCU UR4, c[0x0][0x3b8] ;  /* 0x00007700ff0477ac */ /* 0x000e620008000800 */
[----:B------:R-:W-:Y:S01]  /*0040*/  BSSY.RECONVERGENT B0, `(.L_x_64) ;  /* 0x000002f000007945 */ /* 0x000fe20003800200 */
[----:B------:R-:W2:Y:S01]  /*0050*/  S2R R2, SR_TID.Y ;  /* 0x0000000000027919 */ /* 0x000ea20000002200 */
[----:B------:R-:W3:Y:S04]  /*0060*/  LDCU UR8, c[0x0][0x3b0] ;  /* 0x00007600ff0877ac */ /* 0x000ee80008000800 */
[----:B------:R-:W0:Y:S08]  /*0070*/  LDC R3, c[0x0][0x360] ;  /* 0x0000d800ff037b82 */ /* 0x000e300000000800 */
[----:B------:R-:W4:Y:S08]  /*0080*/  LDC.64 R6, c[0x0][0x3a8] ;  /* 0x0000ea00ff067b82 */ /* 0x000f300000000a00 */
[----:B------:R-:W5:Y:S08]  /*0090*/  LDC.64 R8, c[0x0][0x3a0] ;  /* 0x0000e800ff087b82 */ /* 0x000f700000000a00 */
[----:B------:R-:W2:Y:S01]  /*00a0*/  S2UR UR7, SR_CTAID.Z ;  /* 0x00000000000779c3 */ /* 0x000ea20000002700 */
[----:B0-----:R-:W-:-:S07]  /*00b0*/  IMAD R10, R3, UR5, R10 ;  /* 0x00000005030a7c24 */ /* 0x001fce000f8e020a */
[----:B------:R-:W2:Y:S01]  /*00c0*/  LDC R5, c[0x0][0x364] ;  /* 0x0000d900ff057b82 */ /* 0x000ea20000000800 */
[----:B----4-:R-:W-:-:S05]  /*00d0*/  IMAD R0, R10, R6, RZ ;  /* 0x000000060a007224 */ /* 0x010fca00078e02ff */
[CC--:B------:R-:W-:Y:S02]  /*00e0*/  IADD3 R3, PT, PT, R0.reuse, -R7.reuse, RZ ;  /* 0x8000000700037210 */ /* 0x0c0fe40007ffe0ff */
[----:B------:R-:W1:Y:S01]  /*00f0*/  S2UR UR6, SR_CTAID.X ;  /* 0x00000000000679c3 */ /* 0x000e620000002500 */
[-C--:B-----5:R-:W-:Y:S02]  /*0100*/  IADD3 R4, PT, PT, R9, -R7.reuse, RZ ;  /* 0x8000000709047210 */ /* 0x0a0fe40007ffe0ff */
[----:B------:R-:W-:Y:S01]  /*0110*/  ISETP.GE.AND P0, PT, R0, R7, PT ;  /* 0x000000070000720c */ /* 0x000fe20003f06270 */
[----:B------:R-:W-:Y:S01]  /*0120*/  IMAD.IADD R0, R7, 0x1, -R0 ;  /* 0x0000000107007824 */ /* 0x000fe200078e0a00 */
[----:B------:R-:W-:Y:S01]  /*0130*/  ISETP.GE.AND P1, PT, R10, R4, PT ;  /* 0x000000040a00720c */ /* 0x000fe20003f26270 */
[----:B------:R-:W-:-:S03]  /*0140*/  IMAD R11, R3, R8, RZ ;  /* 0x00000008030b7224 */ /* 0x000fc600078e02ff */
[----:B------:R-:W-:Y:S02]  /*0150*/  SEL R0, R0, RZ, !P0 ;  /* 0x000000ff00007207 */ /* 0x000fe40004000000 */
[----:B------:R-:W-:Y:S01]  /*0160*/  VIMNMX R11, PT, PT, RZ, R11, !PT ;  /* 0x0000000bff0b7248 */ /* 0x000fe20007fe0100 */
[----:B--2---:R-:W-:Y:S01]  /*0170*/  IMAD R3, R5, UR7, R2 ;  /* 0x0000000705037c24 */ /* 0x004fe2000f8e0202 */
[----:B---3--:R-:W-:Y:S01]  /*0180*/  IADD3 R2, PT, PT, -R0, UR8, RZ ;  /* 0x0000000800027c10 */ /* 0x008fe2000fffe1ff */
[----:B-1----:R-:W-:-:S04]  /*0190*/  UIADD3 UR6, UPT, UPT, UR6, UR4, URZ ;  /* 0x0000000406067290 */ /* 0x002fc8000fffe0ff */
[----:B------:R-:W-:Y:S08]  /*01a0*/  @!P1 BRA `(.L_x_65) ;  /* 0x0000000000609947 */ /* 0x000ff00003800000 */
[----:B------:R-:W-:-:S04]  /*01b0*/  IABS R5, R8 ;  /* 0x0000000800057213 */ /* 0x000fc80000000000 */
[----:B------:R-:W0:Y:S08]  /*01c0*/  I2F.RP R2, R5 ;  /* 0x0000000500027306 */ /* 0x000e300000209400 */
[----:B0-----:R-:W0:Y:S02]  /*01d0*/  MUFU.RCP R2, R2 ;  /* 0x0000000200027308 */ /* 0x001e240000001000 */
[----:B0-----:R-:W-:-:S06]  /*01e0*/  IADD3 R12, PT, PT, R2, 0xffffffe, RZ ;  /* 0x0ffffffe020c7810 */ /* 0x001fcc0007ffe0ff */
[----:B------:R0:W1:Y:S02]  /*01f0*/  F2I.FTZ.U32.TRUNC.NTZ R13, R12 ;  /* 0x0000000c000d7305 */ /* 0x000064000021f000 */
[----:B0-----:R-:W-:Y:S01]  /*0200*/  IMAD.MOV.U32 R12, RZ, RZ, RZ ;  /* 0x000000ffff0c7224 */ /* 0x001fe200078e00ff */
[----:B-1----:R-:W-:-:S05]  /*0210*/  IADD3 R14, PT, PT, RZ, -R13, RZ ;  /* 0x8000000dff0e7210 */ /* 0x002fca0007ffe0ff */
[----:B------:R-:W-:Y:S01]  /*0220*/  IMAD R15, R14, R5, RZ ;  /* 0x000000050e0f7224 */ /* 0x000fe200078e02ff */
[----:B------:R-:W-:-:S03]  /*0230*/  IABS R14, R11 ;  /* 0x0000000b000e7213 */ /* 0x000fc60000000000 */
[----:B------:R-:W-:-:S06]  /*0240*/  IMAD.HI.U32 R13, R13, R15, R12 ;  /* 0x0000000f0d0d7227 */ /* 0x000fcc00078e000c */
[----:B------:R-:W-:-:S05]  /*0250*/  IMAD.HI.U32 R13, R13, R14, RZ ;  /* 0x0000000e0d0d7227 */ /* 0x000fca00078e00ff */
[----:B------:R-:W-:-:S05]  /*0260*/  IADD3 R2, PT, PT, -R13, RZ, RZ ;  /* 0x000000ff0d027210 */ /* 0x000fca0007ffe1ff */
[----:B------:R-:W-:-:S05]  /*0270*/  IMAD R2, R5, R2, R14 ;  /* 0x0000000205027224 */ /* 0x000fca00078e020e */
[----:B------:R-:W-:-:S13]  /*0280*/  ISETP.GT.U32.AND P2, PT, R5, R2, PT ;  /* 0x000000020500720c */ /* 0x000fda0003f44070 */
[-C--:B------:R-:W-:Y:S01]  /*0290*/  @!P2 IADD3 R2, PT, PT, R2, -R5.reuse, RZ ;  /* 0x800000050202a210 */ /* 0x080fe20007ffe0ff */
[----:B------:R-:W-:Y:S01]  /*02a0*/  @!P2 VIADD R13, R13, 0x1 ;  /* 0x000000010d0da836 */ /* 0x000fe20000000000 */
[----:B------:R-:W-:Y:S02]  /*02b0*/  ISETP.NE.AND P2, PT, R8, RZ, PT ;  /* 0x000000ff0800720c */ /* 0x000fe40003f45270 */
[----:B------:R-:W-:Y:S02]  /*02c0*/  ISETP.GE.U32.AND P0, PT, R2, R5, PT ;  /* 0x000000050200720c */ /* 0x000fe40003f06070 */
[----:B------:R-:W-:-:S04]  /*02d0*/  LOP3.LUT R2, R11, R8, RZ, 0x3c, !PT ;  /* 0x000000080b027212 */ /* 0x000fc800078e3cff */
[----:B------:R-:W-:-:S07]  /*02e0*/  ISETP.GE.AND P1, PT, R2, RZ, PT ;  /* 0x000000ff0200720c */ /* 0x000fce0003f26270 */
[----:B------:R-:W-:-:S06]  /*02f0*/  @P0 IADD3 R13, PT, PT, R13, 0x1, RZ ;  /* 0x000000010d0d0810 */ /* 0x000fcc0007ffe0ff */
[----:B------:R-:W-:Y:S02]  /*0300*/  @!P1 IADD3 R13, PT, PT, -R13, RZ, RZ ;  /* 0x000000ff0d0d9210 */ /* 0x000fe40007ffe1ff */
[----:B------:R-:W-:-:S05]  /*0310*/  @!P2 LOP3.LUT R13, RZ, R8, RZ, 0x33, !PT ;  /* 0x00000008ff0da212 */ /* 0x000fca00078e33ff */
[----:B------:R-:W-:-:S07]  /*0320*/  IMAD.IADD R2, R8, 0x1, -R13 ;  /* 0x0000000108027824 */ /* 0x000fce00078e0a0d */
.L_x_65:
[----:B------:R-:W-:Y:S05]  /*0330*/  BSYNC.RECONVERGENT B0 ;  /* 0x0000000000007941 */ /* 0x000fea0003800200 */
.L_x_64:
[----:B------:R-:W0:Y:S01]  /*0340*/  LDCU UR7, c[0x0][0x3bc] ;  /* 0x00007780ff0777ac */ /* 0x000e220008000800 */
[C---:B------:R-:W-:Y:S01]  /*0350*/  IMAD R12, R3.reuse, R6, RZ ;  /* 0x00000006030c7224 */ /* 0x040fe200078e02ff */
[----:B------:R-:W-:Y:S01]  /*0360*/  ISETP.GE.AND P1, PT, R3, R4, PT ;  /* 0x000000040300720c */ /* 0x000fe20003f26270 */
[----:B------:R-:W-:Y:S01]  /*0370*/  IMAD R6, R9, UR6, R10 ;  /* 0x0000000609067c24 */ /* 0x000fe2000f8e020a */
[----:B------:R-:W1:Y:S01]  /*0380*/  LDCU UR5, c[0x0][0x3b4] ;  /* 0x00007680ff0577ac */ /* 0x000e620008000800 */
[----:B------:R-:W-:Y:S01]  /*0390*/  IMAD.MOV.U32 R23, RZ, RZ, RZ ;  /* 0x000000ffff177224 */ /* 0x000fe200078e00ff */
[CC--:B------:R-:W-:Y:S02]  /*03a0*/  ISETP.GE.AND P0, PT, R12.reuse, R7.reuse, PT ;  /* 0x000000070c00720c */ /* 0x0c0fe40003f06270 */
[CC--:B------:R-:W-:Y:S01]  /*03b0*/  IADD3 R4, PT, PT, -R12.reuse, R7.reuse, RZ ;  /* 0x000000070c047210 */ /* 0x0c0fe20007ffe1ff */
[----:B------:R-:W2:Y:S01]  /*03c0*/  LDCU.64 UR16, c[0x0][0x358] ;  /* 0x00006b00ff1077ac */ /* 0x000ea20008000a00 */
[----:B------:R-:W-:-:S02]  /*03d0*/  VIADDMNMX R13, R12, -R7, RZ, !PT ;  /* 0x800000070c0d7246 */ /* 0x000fc400078001ff */
[----:B------:R-:W-:-:S04]  /*03e0*/  SEL R4, R4, RZ, !P0 ;  /* 0x000000ff04047207 */ /* 0x000fc80004000000 */
[----:B------:R-:W-:Y:S01]  /*03f0*/  IADD3 R5, PT, PT, -R4, UR8, RZ ;  /* 0x0000000804057c10 */ /* 0x000fe2000fffe1ff */
[----:B0-----:R-:W-:Y:S01]  /*0400*/  UISETP.NE.AND UP0, UPT, UR7, URZ, UPT ;  /* 0x000000ff0700728c */ /* 0x001fe2000bf05270 */
[----:B------:R-:W-:Y:S01]  /*0410*/  @P1 IADD3 R5, PT, PT, -R13, R8, RZ ;  /* 0x000000080d051210 */ /* 0x000fe20007ffe1ff */
[----:B-1----:R-:W-:Y:S02]  /*0420*/  USHF.L.U32 UR7, UR5, UR7, URZ ;  /* 0x0000000705077299 */ /* 0x002fe400080006ff */
[----:B------:R-:W-:-:S04]  /*0430*/  USEL UR4, UR5, URZ, UP0 ;  /* 0x000000ff05047287 */ /* 0x000fc80008000000 */
[----:B------:R-:W-:-:S09]  /*0440*/  UISETP.GE.AND UP0, UPT, UR4, UR7, UPT ;  /* 0x000000070400728c */ /* 0x000fd2000bf06270 */
[----:B--2---:R-:W-:Y:S05]  /*0450*/  BRA.U UP0, `(.L_x_66) ;  /* 0x0000000d00147547 */ /* 0x004fea000b800000 */
[----:B------:R-:W0:Y:S01]  /*0460*/  LDCU.64 UR12, c[0x0][0x390] ;  /* 0x00007200ff0c77ac */ /* 0x000e220008000a00 */
[C---:B------:R-:W-:Y:S01]  /*0470*/  VIMNMX R9, PT, PT, R12.reuse, R7, !PT ;  /* 0x000000070c097248 */ /* 0x040fe20007fe0100 */
[----:B------:R-:W-:Y:S01]  /*0480*/  IMAD.MOV.U32 R23, RZ, RZ, RZ ;  /* 0x000000ffff177224 */ /* 0x000fe200078e00ff */
[----:B------:R-:W-:Y:S01]  /*0490*/  IADD3 R8, PT, PT, R11, R13, RZ ;  /* 0x0000000d0b087210 */ /* 0x000fe20007ffe0ff */
[----:B------:R-:W1:Y:S01]  /*04a0*/  LDCU.64 UR14, c[0x0][0x388] ;  /* 0x00007100ff0e77ac */ /* 0x000e620008000a00 */
[C---:B------:R-:W-:Y:S02]  /*04b0*/  LOP3.LUT R11, R5.reuse, 0x7ffffff0, RZ, 0xc0, !PT ;  /* 0x7ffffff0050b7812 */ /* 0x040fe400078ec0ff */
[----:B------:R-:W-:Y:S01]  /*04c0*/  IADD3 R9, PT, PT, -R12, R9, RZ ;  /* 0x000000090c097210 */ /* 0x000fe20007ffe1ff */
[----:B------:R-:W-:Y:S01]  /*04d0*/  UMOV UR8, UR4 ;  /* 0x0000000400087c82 */ /* 0x000fe20008000000 */
[C---:B------:R-:W-:Y:S02]  /*04e0*/  LOP3.LUT R10, R5.reuse, 0xf, RZ, 0xc0, !PT ;  /* 0x0000000f050a7812 */ /* 0x040fe400078ec0ff */
[----:B------:R-:W-:-:S02]  /*04f0*/  LOP3.LUT R12, R5, 0x7, RZ, 0xc0, !PT ;  /* 0x00000007050c7812 */ /* 0x000fc400078ec0ff */
[----:B------:R-:W-:Y:S02]  /*0500*/  LOP3.LUT R13, R5, 0x3, RZ, 0xc0, !PT ;  /* 0x00000003050d7812 */ /* 0x000fe400078ec0ff */
[----:B------:R-:W-:Y:S01]  /*0510*/  IADD3 R18, PT, PT, -R11, RZ, RZ ;  /* 0x000000ff0b127210 */ /* 0x000fe20007ffe1ff */
[----:B0-----:R-:W-:Y:S02]  /*0520*/  UIADD3 UR11, UP0, UPT, UR12, 0x20, URZ ;  /* 0x000000200c0b7890 */ /* 0x001fe4000ff1e0ff */
[----:B-1----:R-:W-:Y:S02]  /*0530*/  UIADD3 UR9, UP1, UPT, UR14, 0x20, URZ ;  /* 0x000000200e097890 */ /* 0x002fe4000ff3e0ff */
[----:B------:R-:W-:Y:S02]  /*0540*/  UIADD3.X UR12, UPT, UPT, URZ, UR13, URZ, UP0, !UPT ;  /* 0x0000000dff0c7290 */ /* 0x000fe400087fe4ff */
[----:B------:R-:W-:Y:S02]  /*0550*/  UIADD3.X UR10, UPT, UPT, URZ, UR15, URZ, UP1, !UPT ;  /* 0x0000000fff0a7290 */ /* 0x000fe40008ffe4ff */
[----:B------:R-:W-:-:S12]  /*0560*/  UIMAD UR13, UR6, UR5, -UR8 ;  /* 0x00000005060d72a4 */ /* 0x000fd8000f8e0a08 */
.L_x_80:
[----:B------:R-:W-:Y:S01]  /*0570*/  ISETP.GE.AND P0, PT, R2, 0x1, PT ;  /* 0x000000010200780c */ /* 0x000fe20003f06270 */
[----:B------:R-:W-:-:S12]  /*0580*/  BSSY.RECONVERGENT B1, `(.L_x_67) ;  /* 0x00000af000017945 */ /* 0x000fd80003800200 */
[----:B------:R-:W-:Y:S05]  /*0590*/  @!P0 BRA `(.L_x_68) ;  /* 0x0000000800b48947 */ /* 0x000fea0003800000 */
[----:B------:R-:W0:Y:S01]  /*05a0*/  LDCU UR5, c[0x0][0x3b0] ;  /* 0x00007600ff0577ac */ /* 0x000e220008000800 */
[----:B------:R-:W-:Y:S01]  /*05b0*/  IMAD.MOV.U32 R19, RZ, RZ, RZ ;  /* 0x000000ffff137224 */ /* 0x000fe200078e00ff */
[----:B------:R-:W-:Y:S01]  /*05c0*/  UIADD3 UR4, UPT, UPT, UR13, UR8, URZ ;  /* 0x000000080d047290 */ /* 0x000fe2000fffe0ff */
[----:B0-----:R-:W-:-:S05]  /*05d0*/  MOV R7, UR5 ;  /* 0x0000000500077c02 */ /* 0x001fca0008000f00 */
[----:B------:R-:W-:-:S07]  /*05e0*/  IMAD R20, R7, UR4, R0 ;  /* 0x0000000407147c24 */ /* 0x000fce000f8e0200 */
.L_x_79:
[----:B------:R-:W-:Y:S01]  /*05f0*/  ISETP.GE.AND P0, PT, R5, 0x1, PT ;  /* 0x000000010500780c */ /* 0x000fe20003f06270 */
[----:B------:R-:W-:-:S12]  /*0600*/  BSSY.RECONVERGENT B0, `(.L_x_69) ;  /* 0x00000a3000007945 */ /* 0x000fd80003800200 */
[----:B------:R-:W-:Y:S05]  /*0610*/  @!P0 BRA `(.L_x_70) ;  /* 0x0000000800848947 */ /* 0x000fea0003800000 */
[----:B------:R-:W0:Y:S01]  /*0620*/  LDCU UR4, c[0x0][0x3a0] ;  /* 0x00007400ff0477ac */ /* 0x000e220008000800 */
[----:B------:R-:W1:Y:S01]  /*0630*/  LDC R14, c[0x0][0x3b0] ;  /* 0x0000ec00ff0e7b82 */ /* 0x000e620000000800 */
[----:B------:R-:W-:Y:S01]  /*0640*/  ISETP.GE.U32.AND P0, PT, R5, 0x10, PT ;  /* 0x000000100500780c */ /* 0x000fe20003f06070 */
[----:B------:R-:W-:Y:S01]  /*0650*/  BSSY.RECONVERGENT B2, `(.L_x_71) ;  /* 0x0000049000027945 */ /* 0x000fe20003800200 */
[----:B------:R-:W-:Y:S01]  /*0660*/  IADD3 R27, PT, PT, R20, R19, RZ ;  /* 0x00000013141b7210 */ /* 0x000fe20007ffe0ff */
[----:B------:R-:W-:Y:S01]  /*0670*/  IMAD.MOV.U32 R22, RZ, RZ, RZ ;  /* 0x000000ffff167224 */ /* 0x000fe200078e00ff */
[----:B0-----:R-:W-:-:S05]  /*0680*/  MOV R16, UR4 ;  /* 0x0000000400107c02 */ /* 0x001fca0008000f00 */
[----:B------:R-:W-:Y:S02]  /*0690*/  IMAD R7, R16, UR8, R19 ;  /* 0x0000000810077c24 */ /* 0x000fe4000f8e0213 */
[----:B-1----:R-:W-:Y:S02]  /*06a0*/  IMAD R21, R27, R14, R4 ;  /* 0x0000000e1b157224 */ /* 0x002fe400078e0204 */
[----:B------:R-:W-:Y:S01]  /*06b0*/  IMAD R7, R7, UR4, R8 ;  /* 0x0000000407077c24 */ /* 0x000fe2000f8e0208 */
[----:B------:R-:W-:Y:S06]  /*06c0*/  @!P0 BRA `(.L_x_72) ;  /* 0x0000000400048947 */ /* 0x000fec0003800000 */
[----:B------:R-:W-:Y:S01]  /*06d0*/  BSSY.RECONVERGENT B3, `(.L_x_73) ;  /* 0x000003f000037945 */ /* 0x000fe20003800200 */
[----:B------:R-:W-:Y:S01]  /*06e0*/  IMAD R27, R27, R14, R9 ;  /* 0x0000000e1b1b7224 */ /* 0x000fe200078e0209 */
[----:B------:R-:W-:Y:S02]  /*06f0*/  MOV R25, R7 ;  /* 0x0000000700197202 */ /* 0x000fe40000000f00 */
[----:B------:R-:W-:-:S07]  /*0700*/  MOV R22, R18 ;  /* 0x0000001200167202 */ /* 0x000fce0000000f00 */
.L_x_74:
[----:B------:R-:W-:Y:S01]  /*0710*/  MOV R16, UR11 ;  /* 0x0000000b00107c02 */ /* 0x000fe20008000f00 */
[----:B------:R-:W-:Y:S01]  /*0720*/  IMAD.U32 R17, RZ, RZ, UR12 ;  /* 0x0000000cff117e24 */ /* 0x000fe2000f8e00ff */
[----:B------:R-:W-:Y:S02]  /*0730*/  MOV R14, UR9 ;  /* 0x00000009000e7c02 */ /* 0x000fe40008000f00 */
[----:B------:R-:W-:Y:S01]  /*0740*/  MOV R15, UR10 ;  /* 0x0000000a000f7c02 */ /* 0x000fe20008000f00 */
[----:B------:R-:W-:-:S04]  /*0750*/  IMAD.WIDE R16, R27, 0x4, R16 ;  /* 0x000000041b107825 */ /* 0x000fc800078e0210 */
[----:B------:R-:W-:Y:S01]  /*0760*/  IMAD.WIDE R14, R25, 0x4, R14 ;  /* 0x00000004190e7825 */ /* 0x000fe200078e020e */
[----:B------:R-:W2:Y:S04]  /*0770*/  LDG.E R26, desc[UR16][R16.64+-0x20] ;  /* 0xffffe010101a7981 */ /* 0x000ea8000c1e1900 */
[----:B------:R-:W2:Y:S04]  /*0780*/  LDG.E R24, desc[UR16][R14.64+-0x20] ;  /* 0xffffe0100e187981 */ /* 0x000ea8000c1e1900 */
[----:B------:R-:W3:Y:S04]  /*0790*/  LDG.E R28, desc[UR16][R14.64+0x1c] ;  /* 0x00001c100e1c7981 */ /* 0x000ee8000c1e1900 */
[----:B------:R-:W3:Y:S01]  /*07a0*/  LDG.E R29, desc[UR16][R16.64+0x1c] ;  /* 0x00001c10101d7981 */ /* 0x000ee2000c1e1900 */
[----:B--2---:R-:W-:-:S03]  /*07b0*/  FFMA R24, R24, R26, R23 ;  /* 0x0000001a18187223 */ /* 0x004fc60000000017 */
[----:B------:R-:W2:Y:S04]  /*07c0*/  LDG.E R26, desc[UR16][R16.64+-0x1c] ;  /* 0xffffe410101a7981 */ /* 0x000ea8000c1e1900 */
[----:B------:R-:W2:Y:S02]  /*07d0*/  LDG.E R23, desc[UR16][R14.64+-0x1c] ;  /* 0xffffe4100e177981 */ /* 0x000ea4000c1e1900 */
[----:B--2---:R-:W-:Y:S02]  /*07e0*/  FFMA R23, R23, R26, R24 ;  /* 0x0000001a17177223 */ /* 0x004fe40000000018 */
[----:B------:R-:W2:Y:S04]  /*07f0*/  LDG.E R24, desc[UR16][R14.64+-0x18] ;  /* 0xffffe8100e187981 */ /* 0x000ea8000c1e1900 */
[----:B------:R-:W2:Y:S02]  /*0800*/  LDG.E R26, desc[UR16][R16.64+-0x18] ;  /* 0xffffe810101a7981 */ /* 0x000ea4000c1e1900 */
[----:B--2---:R-:W-:-:S02]  /*0810*/  FFMA R23, R24, R26, R23 ;  /* 0x0000001a18177223 */ /* 0x004fc40000000017 */
        /* <DEDUP_REMOVED lines=31> */
[----:B------:R-:W2:Y:S01]  /*0a10*/  LDG.E R26, desc[UR16][R16.64+0x14] ;  /* 0x00001410101a7981 */ /* 0x000ea2000c1e1900 */
[----:B------:R-:W-:-:S04]  /*0a20*/  IADD3 R22, PT, PT, R22, 0x10, RZ ;  /* 0x0000001016167810 */ /* 0x000fc80007ffe0ff */
[----:B------:R-:W-:Y:S01]  /*0a30*/  ISETP.NE.AND P0, PT, R22, RZ, PT ;  /* 0x000000ff1600720c */ /* 0x000fe20003f05270 */
[----:B--2---:R-:W-:Y:S02]  /*0a40*/  FFMA R23, R24, R26, R23 ;  /* 0x0000001a18177223 */ /* 0x004fe40000000017 */
[----:B------:R-:W2:Y:S04]  /*0a50*/  LDG.E R24, desc[UR16][R14.64+0x18] ;  /* 0x000018100e187981 */ /* 0x000ea8000c1e1900 */
[----:B------:R-:W2:Y:S01]  /*0a60*/  LDG.E R26, desc[UR16][R16.64+0x18] ;  /* 0x00001810101a7981 */ /* 0x000ea2000c1e1900 */
[----:B------:R-:W-:Y:S01]  /*0a70*/  VIADD R27, R27, 0x10 ;  /* 0x000000101b1b7836 */ /* 0x000fe20000000000 */
[----:B------:R-:W-:Y:S01]  /*0a80*/  IADD3 R25, PT, PT, R25, 0x10, RZ ;  /* 0x0000001019197810 */ /* 0x000fe20007ffe0ff */
[----:B--2---:R-:W-:-:S04]  /*0a90*/  FFMA R23, R24, R26, R23 ;  /* 0x0000001a18177223 */ /* 0x004fc80000000017 */
[----:B---3--:R-:W-:Y:S01]  /*0aa0*/  FFMA R23, R28, R29, R23 ;  /* 0x0000001d1c177223 */ /* 0x008fe20000000017 */
[----:B------:R-:W-:Y:S06]  /*0ab0*/  @P0 BRA `(.L_x_74) ;  /* 0xfffffffc00140947 */ /* 0x000fec000383ffff */
[----:B------:R-:W-:Y:S05]  /*0ac0*/  BSYNC.RECONVERGENT B3 ;  /* 0x0000000000037941 */ /* 0x000fea0003800200 */
.L_x_73:
[----:B------:R-:W-:-:S07]  /*0ad0*/  MOV R22, R11 ;  /* 0x0000000b00167202 */ /* 0x000fce0000000f00 */
.L_x_72:
[----:B------:R-:W-:Y:S05]  /*0ae0*/  BSYNC.RECONVERGENT B2 ;  /* 0x0000000000027941 */ /* 0x000fea0003800200 */
.L_x_71:
[----:B------:R-:W-:-:S13]  /*0af0*/  ISETP.NE.AND P0, PT, R10, RZ, PT ;  /* 0x000000ff0a00720c */ /* 0x000fda0003f05270 */
[----:B------:R-:W-:Y:S05]  /*0b00*/  @!P0 BRA `(.L_x_70) ;  /* 0x0000000400488947 */ /* 0x000fea0003800000 */
[----:B------:R-:W-:Y:S01]  /*0b10*/  IADD3 R14, PT, PT, R10, -0x1, RZ ;  /* 0xffffffff0a0e7810 */ /* 0x000fe20007ffe0ff */
[----:B------:R-:W-:Y:S01]  /*0b20*/  BSSY.RECONVERGENT B2, `(.L_x_75) ;  /* 0x0000023000027945 */ /* 0x000fe20003800200 */
[----:B------:R-:W-:Y:S02]  /*0b30*/  ISETP.NE.AND P1, PT, R12, RZ, PT ;  /* 0x000000ff0c00720c */ /* 0x000fe40003f25270 */
[----:B------:R-:W-:-:S13]  /*0b40*/  ISETP.GE.U32.AND P0, PT, R14, 0x7, PT ;  /* 0x000000070e00780c */ /* 0x000fda0003f06070 */
[----:B------:R-:W-:Y:S05]  /*0b50*/  @!P0 BRA `(.L_x_76) ;  /* 0x00000000007c8947 */ /* 0x000fea0003800000 */
[----:B------:R-:W0:Y:S01]  /*0b60*/  LDC.64 R16, c[0x0][0x388] ;  /* 0x0000e200ff107b82 */ /* 0x000e220000000a00 */
[----:B------:R-:W-:Y:S01]  /*0b70*/  IADD3 R27, PT, PT, R21, R22, RZ ;  /* 0x00000016151b7210 */ /* 0x000fe20007ffe0ff */
[----:B------:R-:W-:-:S06]  /*0b80*/  IMAD.IADD R25, R7, 0x1, R22 ;  /* 0x0000000107197824 */ /* 0x000fcc00078e0216 */
[----:B------:R-:W1:Y:S01]  /*0b90*/  LDC.64 R14, c[0x0][0x390] ;  /* 0x0000e400ff0e7b82 */ /* 0x000e620000000a00 */
[----:B0-----:R-:W-:-:S05]  /*0ba0*/  IMAD.WIDE R16, R25, 0x4, R16 ;  /* 0x0000000419107825 */ /* 0x001fca00078e0210 */
[----:B------:R-:W2:Y:S01]  /*0bb0*/  LDG.E R24, desc[UR16][R16.64] ;  /* 0x0000001010187981 */ /* 0x000ea2000c1e1900 */
[----:B-1----:R-:W-:-:S03]  /*0bc0*/  IMAD.WIDE R14, R27, 0x4, R14 ;  /* 0x000000041b0e7825 */ /* 0x002fc600078e020e */
[----:B------:R-:W3:Y:S04]  /*0bd0*/  LDG.E R26, desc[UR16][R16.64+0x8] ;  /* 0x00000810101a7981 */ /* 0x000ee8000c1e1900 */
[----:B------:R-:W2:Y:S04]  /*0be0*/  LDG.E R25, desc[UR16][R14.64] ;  /* 0x000000100e197981 */ /* 0x000ea8000c1e1900 */
[----:B------:R-:W3:Y:S04]  /*0bf0*/  LDG.E R27, desc[UR16][R14.64+0x8] ;  /* 0x000008100e1b7981 */ /* 0x000ee8000c1e1900 */
[----:B------:R-:W4:Y:S04]  /*0c00*/  LDG.E R28, desc[UR16][R16.64+0x1c] ;  /* 0x00001c10101c7981 */ /* 0x000f28000c1e1900 */
[----:B------:R-:W4:Y:S01]  /*0c10*/  LDG.E R29, desc[UR16][R14.64+0x1c] ;  /* 0x00001c100e1d7981 */ /* 0x000f22000c1e1900 */
[----:B--2---:R-:W-:-:S03]  /*0c20*/  FFMA R24, R24, R25, R23 ;  /* 0x0000001918187223 */ /* 0x004fc60000000017 */
[----:B------:R-:W2:Y:S04]  /*0c30*/  LDG.E R23, desc[UR16][R16.64+0x4] ;  /* 0x0000041010177981 */ /* 0x000ea8000c1e1900 */
[----:B------:R-:W2:Y:S02]  /*0c40*/  LDG.E R25, desc[UR16][R14.64+0x4] ;  /* 0x000004100e197981 */ /* 0x000ea4000c1e1900 */
[----:B--2---:R-:W-:Y:S02]  /*0c50*/  FFMA R23, R23, R25, R24 ;  /* 0x0000001917177223 */ /* 0x004fe40000000018 */
[----:B------:R-:W2:Y:S04]  /*0c60*/  LDG.E R24, desc[UR16][R16.64+0xc] ;  /* 0x00000c1010187981 */ /* 0x000ea8000c1e1900 */
[----:B------:R-:W2:Y:S01]  /*0c70*/  LDG.E R25, desc[UR16][R14.64+0xc] ;  /* 0x00000c100e197981 */ /* 0x000ea2000c1e1900 */
[----:B---3--:R-:W-:-:S03]  /*0c80*/  FFMA R23, R26, R27, R23 ;  /* 0x0000001b1a177223 */ /* 0x008fc60000000017 */
[----:B------:R-:W3:Y:S04]  /*0c90*/  LDG.E R26, desc[UR16][R16.64+0x10] ;  /* 0x00001010101a7981 */ /* 0x000ee8000c1e1900 */
[----:B------:R-:W3:Y:S01]  /*0ca0*/  LDG.E R27, desc[UR16][R14.64+0x10] ;  /* 0x000010100e1b7981 */ /* 0x000ee2000c1e1900 */
[----:B--2---:R-:W-:-:S03]  /*0cb0*/  FFMA R23, R24, R25, R23 ;  /* 0x0000001918177223 */ /* 0x004fc60000000017 */
[----:B------:R-:W2:Y:S04]  /*0cc0*/  LDG.E R25, desc[UR16][R16.64+0x14] ;  /* 0x0000141010197981 */ /* 0x000ea8000c1e1900 */
[----:B------:R-:W2:Y:S01]  /*0cd0*/  LDG.E R24, desc[UR16][R14.64+0x14] ;  /* 0x000014100e187981 */ /* 0x000ea2000c1e1900 */
[----:B---3--:R-:W-:-:S03]  /*0ce0*/  FFMA R26, R26, R27, R23 ;  /* 0x0000001b1a1a7223 */ /* 0x008fc60000000017 */
[----:B------:R-:W3:Y:S04]  /*0cf0*/  LDG.E R23, desc[UR16][R16.64+0x18] ;  /* 0x0000181010177981 */ /* 0x000ee8000c1e1900 */
[----:B------:R-:W3:Y:S01]  /*0d00*/  LDG.E R27, desc[UR16][R14.64+0x18] ;  /* 0x000018100e1b7981 */ /* 0x000ee2000c1e1900 */
[----:B------:R-:W-:Y:S01]  /*0d10*/  IADD3 R22, PT, PT, R22, 0x8, RZ ;  /* 0x0000000816167810 */ /* 0x000fe20007ffe0ff */
[----:B--2---:R-:W-:-:S04]  /*0d20*/  FFMA R24, R25, R24, R26 ;  /* 0x0000001819187223 */ /* 0x004fc8000000001a */
[----:B---3--:R-:W-:-:S04]  /*0d30*/  FFMA R23, R23, R27, R24 ;  /* 0x0000001b17177223 */ /* 0x008fc80000000018 */
[----:B----4-:R-:W-:-:S07]  /*0d40*/  FFMA R23, R28, R29, R23 ;  /* 0x0000001d1c177223 */ /* 0x010fce0000000017 */
.L_x_76:
[----:B------:R-:W-:Y:S05]  /*0d50*/  BSYNC.RECONVERGENT B2 ;  /* 0x0000000000027941 */ /* 0x000fea0003800200 */
.L_x_75:
        /* <DEDUP_REMOVED lines=15> */
[----:B------:R-:W4:Y:S04]  /*0e50*/  LDG.E R26, desc[UR16][R16.64+0x4] ;  /* 0x00000410101a7981 */ /* 0x000f28000c1e1900 */
[----:B------:R-:W5:Y:S04]  /*0e60*/  LDG.E R27, desc[UR16][R16.64+0x8] ;  /* 0x00000810101b7981 */ /* 0x000f68000c1e1900 */
[----:B------:R-:W3:Y:S01]  /*0e70*/  LDG.E R29, desc[UR16][R16.64+0xc] ;  /* 0x00000c10101d7981 */ /* 0x000ee2000c1e1900 */
[----:B--2---:R-:W-:-:S03]  /*0e80*/  FFMA R24, R24, R25, R23 ;  /* 0x0000001918187223 */ /* 0x004fc60000000017 */
[----:B------:R-:W4:Y:S04]  /*0e90*/  LDG.E R25, desc[UR16][R14.64+0x4] ;  /* 0x000004100e197981 */ /* 0x000f28000c1e1900 */
[----:B------:R-:W5:Y:S01]  /*0ea0*/  LDG.E R23, desc[UR16][R14.64+0x8] ;  /* 0x000008100e177981 */ /* 0x000f62000c1e1900 */
[----:B------:R-:W-:Y:S01]  /*0eb0*/  IADD3 R22, PT, PT, R22, 0x4, RZ ;  /* 0x0000000416167810 */ /* 0x000fe20007ffe0ff */
[----:B----4-:R-:W-:-:S04]  /*0ec0*/  FFMA R24, R25, R26, R24 ;  /* 0x0000001a19187223 */ /* 0x010fc80000000018 */
[----:B-----5:R-:W-:-:S04]  /*0ed0*/  FFMA R23, R23, R27, R24 ;  /* 0x0000001b17177223 */ /* 0x020fc80000000018 */
[----:B---3--:R-:W-:-:S07]  /*0ee0*/  FFMA R23, R28, R29, R23 ;  /* 0x0000001d1c177223 */ /* 0x008fce0000000017 */
.L_x_78:
[----:B------:R-:W-:Y:S05]  /*0ef0*/  BSYNC.RECONVERGENT B2 ;  /* 0x0000000000027941 */ /* 0x000fea0003800200 */
.L_x_77:
[----:B------:R-:W-:Y:S05]  /*0f00*/  @!P1 BRA `(.L_x_70) ;  /* 0x0000000000489947 */ /* 0x000fea0003800000 */
[----:B------:R-:W0:Y:S01]  /*0f10*/  LDC.64 R14, c[0x0][0x388] ;  /* 0x0000e200ff0e7b82 */ /* 0x000e220000000a00 */
[----:B------:R-:W-:Y:S01]  /*0f20*/  IADD3 R7, PT, PT, R7, R22, RZ ;  /* 0x0000001607077210 */ /* 0x000fe20007ffe0ff */
[----:B------:R-:W-:-:S06]  /*0f30*/  IMAD.IADD R21, R21, 0x1, R22 ;  /* 0x0000000115157824 */ /* 0x000fcc00078e0216 */
[----:B------:R-:W1:Y:S01]  /*0f40*/  LDC.64 R16, c[0x0][0x390] ;  /* 0x0000e400ff107b82 */ /* 0x000e620000000a00 */
[----:B0-----:R-:W-:-:S05]  /*0f50*/  IMAD.WIDE R14, R7, 0x4, R14 ;  /* 0x00000004070e7825 */ /* 0x001fca00078e020e */
[----:B------:R-:W2:Y:S01]  /*0f60*/  LDG.E R22, desc[UR16][R14.64] ;  /* 0x000000100e167981 */ /* 0x000ea2000c1e1900 */
[----:B-1----:R-:W-:-:S05]  /*0f70*/  IMAD.WIDE R16, R21, 0x4, R16 ;  /* 0x0000000415107825 */ /* 0x002fca00078e0210 */
[----:B------:R-:W2:Y:S01]  /*0f80*/  LDG.E R7, desc[UR16][R16.64] ;  /* 0x0000001010077981 */ /* 0x000ea2000c1e1900 */
[----:B------:R-:W-:Y:S01]  /*0f90*/  ISETP.NE.AND P0, PT, R13, 0x1, PT ;  /* 0x000000010d00780c */ /* 0x000fe20003f05270 */
[----:B--2---:R-:W-:-:S12]  /*0fa0*/  FFMA R23, R22, R7, R23 ;  /* 0x0000000716177223 */ /* 0x004fd80000000017 */
[----:B------:R-:W-:Y:S05]  /*0fb0*/  @!P0 BRA `(.L_x_70) ;  /* 0x00000000001c8947 */ /* 0x000fea0003800000 */
[----:B------:R-:W-:Y:S01]  /*0fc0*/  ISETP.NE.AND P0, PT, R13, 0x2, PT ;  /* 0x000000020d00780c */ /* 0x000fe20003f05270 */
[----:B------:R-:W2:Y:S04]  /*0fd0*/  LDG.E R22, desc[UR16][R14.64+0x4] ;  /* 0x000004100e167981 */ /* 0x000ea8000c1e1900 */
[----:B------:R-:W2:Y:S08]  /*0fe0*/  LDG.E R7, desc[UR16][R16.64+0x4] ;  /* 0x0000041010077981 */ /* 0x000eb0000c1e1900 */
[----:B------:R-:W3:Y:S04]  /*0ff0*/  @P0 LDG.E R24, desc[UR16][R14.64+0x8] ;  /* 0x000008100e180981 */ /* 0x000ee8000c1e1900 */
[----:B------:R-:W3:Y:S01]  /*1000*/  @P0 LDG.E R21, desc[UR16][R16.64+0x8] ;  /* 0x0000081010150981 */ /* 0x000ee2000c1e1900 */
[----:B--2---:R-:W-:-:S04]  /*1010*/  FFMA R23, R22, R7, R23 ;  /* 0x0000000716177223 */ /* 0x004fc80000000017 */
[----:B---3--:R-:W-:-:S07]  /*1020*/  @P0 FFMA R23, R24, R21, R23 ;  /* 0x0000001518170223 */ /* 0x008fce0000000017 */
.L_x_70:
[----:B------:R-:W-:Y:S05]  /*1030*/  BSYNC.RECONVERGENT B0 ;  /* 0x0000000000007941 */ /* 0x000fea0003800200 */
.L_x_69:
[----:B------:R-:W-:-:S04]  /*1040*/  IADD3 R19, PT, PT, R19, 0x1, RZ ;  /* 0x0000000113137810 */ /* 0x000fc80007ffe0ff */
[----:B------:R-:W-:-:S13]  /*1050*/  ISETP.NE.AND P0, PT, R19, R2, PT ;  /* 0x000000021300720c */ /* 0x000fda0003f05270 */
[----:B------:R-:W-:Y:S05]  /*1060*/  @P0 BRA `(.L_x_79) ;  /* 0xfffffff400600947 */ /* 0x000fea000383ffff */
.L_x_68:
[----:B------:R-:W-:Y:S05]  /*1070*/  BSYNC.RECONVERGENT B1 ;  /* 0x0000000000017941 */ /* 0x000fea0003800200 */
.L_x_67:
[----:B------:R-:W-:-:S04]  /*1080*/  UIADD3 UR8, UPT, UPT, UR8, 0x1, URZ ;  /* 0x0000000108087890 */ /* 0x000fc8000fffe0ff */
[----:B------:R-:W-:-:S09]  /*1090*/  UISETP.NE.AND UP0, UPT, UR8, UR7, UPT ;  /* 0x000000070800728c */ /* 0x000fd2000bf05270 */
[----:B------:R-:W-:Y:S05]  /*10a0*/  BRA.U UP0, `(.L_x_80) ;  /* 0xfffffff500307547 */ /* 0x000fea000b83ffff */
.L_x_66:
[----:B------:R-:W0:Y:S01]  /*10b0*/  LDCU.64 UR4, c[0x0][0x380] ;  /* 0x00007000ff0477ac */ /* 0x000e220008000a00 */
[----:B------:R-:W1:Y:S01]  /*10c0*/  LDC.64 R4, c[0x0][0x398] ;  /* 0x0000e600ff047b82 */ /* 0x000e620000000a00 */
[----:B0-----:R-:W-:-:S06]  /*10d0*/  UIMAD.WIDE UR4, UR6, 0x4, UR4 ;  /* 0x00000004060478a5 */ /* 0x001fcc000f8e0204 */
[----:B------:R-:W-:Y:S02]  /*10e0*/  MOV R8, UR4 ;  /* 0x0000000400087c02 */ /* 0x000fe40008000f00 */
[----:B------:R-:W-:-:S03]  /*10f0*/  MOV R9, UR5 ;  /* 0x0000000500097c02 */ /* 0x000fc60008000f00 */
[----:B------:R-:W0:Y:S02]  /*1100*/  LDCU UR4, c[0x0][0x3a4] ;  /* 0x00007480ff0477ac */ /* 0x000e240008000800 */
[----:B------:R-:W2:Y:S01]  /*1110*/  LDG.E R8, desc[UR16][R8.64] ;  /* 0x0000001008087981 */ /* 0x000ea2000c1e1900 */
[----:B0-----:R-:W-:-:S04]  /*1120*/  IMAD R3, R6, UR4, R3 ;  /* 0x0000000406037c24 */ /* 0x001fc8000f8e0203 */
[----:B-1----:R-:W-:-:S04]  /*1130*/  IMAD.WIDE R2, R3, 0x4, R4 ;  /* 0x0000000403027825 */ /* 0x002fc800078e0204 */
[----:B--2---:R-:W-:Y:S01]  /*1140*/  FADD R0, R8, R23 ;  /* 0x0000001708007221 */ /* 0x004fe20000000000 */
[----:B------:R-:W-:-:S04]  /*1150*/  FSETP.GEU.AND P0, PT, R23, -R8, PT ;  /* 0x800000081700720b */ /* 0x000fc80003f0e000 */
[----:B------:R-:W-:-:S05]  /*1160*/  FSEL R5, R0, RZ, P0 ;  /* 0x000000ff00057208 */ /* 0x000fca0000000000 */
[----:B------:R-:W-:Y:S01]  /*1170*/  STG.E desc[UR16][R2.64], R5 ;  /* 0x0000000502007986 */ /* 0x000fe2000c101910 */
[----:B------:R-:W-:Y:S05]  /*1180*/  EXIT ;  /* 0x000000000000794d */ /* 0x000fea0003800000 */
.L_x_81:
        /* <DEDUP_REMOVED lines=15> */
.L_x_118:


//--------------------- .text._Z8conv_jjbPfS_S_S_iiiiii --------------------------
	.section	.text._Z8conv_jjbPfS_S_S_iiiiii,"ax",@progbits
	.align	128
        .global         _Z8conv_jjbPfS_S_S_iiiiii
        .type           _Z8conv_jjbPfS_S_S_iiiiii,@function
        .size           _Z8conv_jjbPfS_S_S_iiiiii,(.L_x_119 - _Z8conv_jjbPfS_S_S_iiiiii)
        .other          _Z8conv_jjbPfS_S_S_iiiiii,@"STO_CUDA_ENTRY STV_DEFAULT"
_Z8conv_jjbPfS_S_S_iiiiii:
.text._Z8conv_jjbPfS_S_S_iiiiii:
[----:B------:R-:W-:Y:S01]  /*0000*/  LDC R1, c[0x0][0x37c] ;  /* 0x0000df00ff017b82 */ /* 0x000fe20000000800 */
[----:B------:R-:W0:Y:S07]  /*0010*/  S2R R5, SR_TID.X ;  /* 0x0000000000057919 */ /* 0x000e2e0000002100 */
[----:B------:R-:W0:Y:S01]  /*0020*/  S2UR UR4, SR_CTAID.Y ;  /* 0x00000000000479c3 */ /* 0x000e220000002600 */
[----:B------:R-:W-:Y:S01]  /*0030*/  BSSY.RECONVERGENT B0, `(.L_x_82) ;  /* 0x000002e000007945 */ /* 0x000fe20003800200 */
[----:B------:R-:W1:Y:S01]  /*0040*/  S2R R13, SR_TID.Y ;  /* 0x00000000000d7919 */ /* 0x000e620000002200 */
[----:B------:R-:W2:Y:S05]  /*0050*/  S2R R18, SR_CTAID.X ;  /* 0x0000000000127919 */ /* 0x000eaa0000002500 */
[----:B------:R-:W0:Y:S08]  /*0060*/  LDC R0, c[0x0][0x360] ;  /* 0x0000d800ff007b82 */ /* 0x000e300000000800 */
[----:B------:R-:W3:Y:S08]  /*0070*/  LDC.64 R2, c[0x0][0x3a8] ;  /* 0x0000ea00ff027b82 */ /* 0x000ef00000000a00 */
[----:B------:R-:W4:Y:S08]  /*0080*/  LDC.64 R8, c[0x0][0x3a0] ;  /* 0x0000e800ff087b82 */ /* 0x000f300000000a00 */
[----:B------:R-:W1:Y:S01]  /*0090*/  S2UR UR5, SR_CTAID.Z ;  /* 0x00000000000579c3 */ /* 0x000e620000002700 */
[----:B0-----:R-:W-:Y:S01]  /*00a0*/  IMAD R5, R0, UR4, R5 ;  /* 0x0000000400057c24 */ /* 0x001fe2000f8e0205 */
[----:B------:R-:W0:Y:S06]  /*00b0*/  LDCU UR4, c[0x0][0x3b0] ;  /* 0x00007600ff0477ac */ /* 0x000e2c0008000800 */
[----:B------:R-:W1:Y:S01]  /*00c0*/  LDC R6, c[0x0][0x364] ;  /* 0x0000d900ff067b82 */ /* 0x000e620000000800 */
[----:B---3--:R-:W-:-:S05]  /*00d0*/  IMAD R4, R5, R2, RZ ;  /* 0x0000000205047224 */ /* 0x008fca00078e02ff */
[CC--:B------:R-:W-:Y:S02]  /*00e0*/  IADD3 R7, PT, PT, R4.reuse, -R3.reuse, RZ ;  /* 0x8000000304077210 */ /* 0x0c0fe40007ffe0ff */
[-C--:B----4-:R-:W-:Y:S02]  /*00f0*/  IADD3 R0, PT, PT, R9, -R3.reuse, RZ ;  /* 0x8000000309007210 */ /* 0x090fe40007ffe0ff */
[CC--:B------:R-:W-:Y:S01]  /*0100*/  ISETP.GE.AND P0, PT, R4.reuse, R3.reuse, PT ;  /* 0x000000030400720c */ /* 0x0c0fe20003f06270 */
[----:B------:R-:W-:Y:S01]  /*0110*/  IMAD R7, R7, R8, RZ ;  /* 0x0000000807077224 */ /* 0x000fe200078e02ff */
[----:B------:R-:W-:Y:S02]  /*0120*/  ISETP.GE.AND P1, PT, R5, R0, PT ;  /* 0x000000000500720c */ /* 0x000fe40003f26270 */
[----:B------:R-:W-:Y:S02]  /*0130*/  IADD3 R19, PT, PT, -R4, R3, RZ ;  /* 0x0000000304137210 */ /* 0x000fe40007ffe1ff */
[----:B------:R-:W-:-:S02]  /*0140*/  VIMNMX R7, PT, PT, RZ, R7, !PT ;  /* 0x00000007ff077248 */ /* 0x000fc40007fe0100 */
[----:B------:R-:W-:-:S04]  /*0150*/  SEL R19, R19, RZ, !P0 ;  /* 0x000000ff13137207 */ /* 0x000fc80004000000 */
[----:B0-----:R-:W-:Y:S01]  /*0160*/  IADD3 R12, PT, PT, -R19, UR4, RZ ;  /* 0x00000004130c7c10 */ /* 0x001fe2000fffe1ff */
[----:B-1----:R-:W-:Y:S02]  /*0170*/  IMAD R13, R6, UR5, R13 ;  /* 0x00000005060d7c24 */ /* 0x002fe4000f8e020d */
[----:B--2---:R-:W-:Y:S05]  /*0180*/  @!P1 BRA `(.L_x_83) ;  /* 0x0000000000609947 */ /* 0x004fea0003800000 */
[----:B------:R-:W-:-:S04]  /*0190*/  IABS R15, R8 ;  /* 0x00000008000f7213 */ /* 0x000fc80000000000 */
[----:B------:R-:W0:Y:S08]  /*01a0*/  I2F.RP R4, R15 ;  /* 0x0000000f00047306 */ /* 0x000e300000209400 */
[----:B0-----:R-:W0:Y:S02]  /*01b0*/  MUFU.RCP R4, R4 ;  /* 0x0000000400047308 */ /* 0x001e240000001000 */
[----:B0-----:R-:W-:-:S06]  /*01c0*/  VIADD R10, R4, 0xffffffe ;  /* 0x0ffffffe040a7836 */ /* 0x001fcc0000000000 */
[----:B------:R0:W1:Y:S02]  /*01d0*/  F2I.FTZ.U32.TRUNC.NTZ R11, R10 ;  /* 0x0000000a000b7305 */ /* 0x000064000021f000 */
[----:B0-----:R-:W-:Y:S01]  /*01e0*/  HFMA2 R10, -RZ, RZ, 0, 0 ;  /* 0x00000000ff0a7431 */ /* 0x001fe200000001ff */
        /* <DEDUP_REMOVED lines=8> */
[----:B------:R-:W-:Y:S01]  /*0270*/  @!P2 IMAD.IADD R4, R4, 0x1, -R15 ;  /* 0x000000010404a824 */ /* 0x000fe200078e0a0f */
[----:B------:R-:W-:Y:S02]  /*0280*/  @!P2 IADD3 R11, PT, PT, R11, 0x1, RZ ;  /* 0x000000010b0ba810 */ /* 0x000fe40007ffe0ff */
        /* <DEDUP_REMOVED lines=8> */
.L_x_83:
[----:B------:R-:W-:Y:S05]  /*0310*/  BSYNC.RECONVERGENT B0 ;  /* 0x0000000000007941 */ /* 0x000fea0003800200 */
.L_x_82:
[----:B------:R-:W0:Y:S01]  /*0320*/  LDCU UR5, c[0x0][0x3b4] ;  /* 0x00007680ff0577ac */ /* 0x000e220008000800 */
[C---:B------:R-:W-:Y:S01]  /*0330*/  IMAD R2, R13.reuse, R2, RZ ;  /* 0x000000020d027224 */ /* 0x040fe200078e02ff */
[----:B------:R-:W-:Y:S01]  /*0340*/  ISETP.GE.AND P1, PT, R13, R0, PT ;  /* 0x000000000d00720c */ /* 0x000fe20003f26270 */
[----:B------:R-:W-:Y:S01]  /*0350*/  IMAD R9, R18, R9, R5 ;  /* 0x0000000912097224 */ /* 0x000fe200078e0205 */
[----:B------:R-:W1:Y:S02]  /*0360*/  LDCU.64 UR12, c[0x0][0x358] ;  /* 0x00006b00ff0c77ac */ /* 0x000e640008000a00 */
[CC--:B------:R-:W-:Y:S02]  /*0370*/  ISETP.GE.AND P0, PT, R2.reuse, R3.reuse, PT ;  /* 0x000000030200720c */ /* 0x0c0fe40003f06270 */
[CC--:B------:R-:W-:Y:S02]  /*0380*/  IADD3 R11, PT, PT, -R2.reuse, R3.reuse, RZ ;  /* 0x00000003020b7210 */ /* 0x0c0fe40007ffe1ff */
[----:B------:R-:W-:-:S02]  /*0390*/  VIADDMNMX R0, R2, -R3, RZ, !PT ;  /* 0x8000000302007246 */ /* 0x000fc400078001ff */
[----:B------:R-:W-:-:S04]  /*03a0*/  SEL R11, R11, RZ, !P0 ;  /* 0x000000ff0b0b7207 */ /* 0x000fc80004000000 */
[----:B------:R-:W-:Y:S01]  /*03b0*/  IADD3 R10, PT, PT, -R11, UR4, RZ ;  /* 0x000000040b0a7c10 */ /* 0x000fe2000fffe1ff */
[----:B0-----:R-:W-:Y:S01]  /*03c0*/  UISETP.GE.AND UP0, UPT, UR5, 0x1, UPT ;  /* 0x000000010500788c */ /* 0x001fe2000bf06270 */
[----:B------:R-:W-:Y:S02]  /*03d0*/  @P1 IADD3 R10, PT, PT, -R0, R8, RZ ;  /* 0x00000008000a1210 */ /* 0x000fe40007ffe1ff */
[----:B------:R-:W-:-:S06]  /*03e0*/  MOV R8, RZ ;  /* 0x000000ff00087202 */ /* 0x000fcc0000000f00 */
[----:B-1----:R-:W-:Y:S05]  /*03f0*/  BRA.U !UP0, `(.L_x_84) ;  /* 0x0000000d080c7547 */ /* 0x002fea000b800000 */
[----:B------:R-:W0:Y:S01]  /*0400*/  LDCU.64 UR8, c[0x0][0x390] ;  /* 0x00007200ff0877ac */ /* 0x000e220008000a00 */
[----:B------:R-:W-:Y:S01]  /*0410*/  VIMNMX R3, PT, PT, R2, R3, !PT ;  /* 0x0000000302037248 */ /* 0x000fe20007fe0100 */
[----:B------:R-:W-:Y:S01]  /*0420*/  HFMA2 R8, -RZ, RZ, 0, 0 ;  /* 0x00000000ff087431 */ /* 0x000fe200000001ff */
[----:B------:R-:W-:Y:S01]  /*0430*/  LOP3.LUT R4, R10, 0x7ffffff0, RZ, 0xc0, !PT ;  /* 0x7ffffff00a047812 */ /* 0x000fe200078ec0ff */
[----:B------:R-:W1:Y:S01]  /*0440*/  LDCU.64 UR10, c[0x0][0x388] ;  /* 0x00007100ff0a77ac */ /* 0x000e620008000a00 */
[----:B------:R-:W-:Y:S01]  /*0450*/  IMAD.IADD R7, R7, 0x1, R0 ;  /* 0x0000000107077824 */ /* 0x000fe200078e0200 */
[----:B------:R-:W-:Y:S02]  /*0460*/  IADD3 R6, PT, PT, -R2, R3, RZ ;  /* 0x0000000302067210 */ /* 0x000fe40007ffe1ff */
[C---:B------:R-:W-:Y:S01]  /*0470*/  LOP3.LUT R5, R10.reuse, 0xf, RZ, 0xc0, !PT ;  /* 0x0000000f0a057812 */ /* 0x040fe200078ec0ff */
[----:B------:R-:W-:Y:S01]  /*0480*/  UMOV UR4, URZ ;  /* 0x000000ff00047c82 */ /* 0x000fe20008000000 */
[----:B------:R-:W-:-:S02]  /*0490*/  LOP3.LUT R3, R10, 0x7, RZ, 0xc0, !PT ;  /* 0x000000070a037812 */ /* 0x000fc400078ec0ff */
[----:B------:R-:W-:Y:S02]  /*04a0*/  LOP3.LUT R2, R10, 0x3, RZ, 0xc0, !PT ;  /* 0x000000030a027812 */ /* 0x000fe400078ec0ff */
[----:B------:R-:W-:Y:S01]  /*04b0*/  IADD3 R0, PT, PT, -R4, RZ, RZ ;  /* 0x000000ff04007210 */ /* 0x000fe20007ffe1ff */
[----:B0-----:R-:W-:Y:S02]  /*04c0*/  UIADD3 UR7, UP0, UPT, UR8, 0x20, URZ ;  /* 0x0000002008077890 */ /* 0x001fe4000ff1e0ff */
[----:B-1----:R-:W-:Y:S02]  /*04d0*/  UIADD3 UR5, UP1, UPT, UR10, 0x20, URZ ;  /* 0x000000200a057890 */ /* 0x002fe4000ff3e0ff */
[----:B------:R-:W-:Y:S02]  /*04e0*/  UIADD3.X UR8, UPT, UPT, URZ, UR9, URZ, UP0, !UPT ;  /* 0x00000009ff087290 */ /* 0x000fe400087fe4ff */
[----:B------:R-:W-:-:S12]  /*04f0*/  UIADD3.X UR6, UPT, UPT, URZ, UR11, URZ, UP1, !UPT ;  /* 0x0000000bff067290 */ /* 0x000fd80008ffe4ff */
.L_x_98:
[----:B------:R-:W-:Y:S01]  /*0500*/  ISETP.GE.AND P0, PT, R12, 0x1, PT ;  /* 0x000000010c00780c */ /* 0x000fe20003f06270 */
[----:B------:R-:W-:-:S12]  /*0510*/  BSSY.RECONVERGENT B1, `(.L_x_85) ;  /* 0x00000ad000017945 */ /* 0x000fd80003800200 */
[----:B------:R-:W-:Y:S05]  /*0520*/  @!P0 BRA `(.L_x_86) ;  /* 0x0000000800ac8947 */ /* 0x000fea0003800000 */
[----:B------:R-:W0:Y:S01]  /*0530*/  LDC.64 R14, c[0x0][0x3b0] ;  /* 0x0000ec00ff0e7b82 */ /* 0x000e220000000a00 */
[----:B------:R-:W-:Y:S02]  /*0540*/  IMAD.MOV.U32 R21, RZ, RZ, RZ ;  /* 0x000000ffff157224 */ /* 0x000fe400078e00ff */
[----:B0-----:R-:W-:-:S04]  /*0550*/  IMAD R15, R18, R15, UR4 ;  /* 0x00000004120f7e24 */ /* 0x001fc8000f8e020f */
[----:B------:R-:W-:-:S07]  /*0560*/  IMAD R20, R15, R14, R19 ;  /* 0x0000000e0f147224 */ /* 0x000fce00078e0213 */
.L_x_97:
[----:B------:R-:W-:Y:S01]  /*0570*/  ISETP.GE.AND P0, PT, R10, 0x1, PT ;  /* 0x000000010a00780c */ /* 0x000fe20003f06270 */
[----:B------:R-:W-:-:S12]  /*0580*/  BSSY.RECONVERGENT B0, `(.L_x_87) ;  /* 0x00000a2000007945 */ /* 0x000fd80003800200 */
[----:B------:R-:W-:Y:S05]  /*0590*/  @!P0 BRA `(.L_x_88) ;  /* 0x0000000800808947 */ /* 0x000fea0003800000 */
[----:B------:R-:W0:Y:S01]  /*05a0*/  LDC R14, c[0x0][0x3a0] ;  /* 0x0000e800ff0e7b82 */ /* 0x000e220000000800 */
[----:B------:R-:W-:Y:S01]  /*05b0*/  ISETP.GE.U32.AND P0, PT, R10, 0x10, PT ;  /* 0x000000100a00780c */ /* 0x000fe20003f06070 */
[----:B------:R-:W-:Y:S01]  /*05c0*/  BSSY.RECONVERGENT B2, `(.L_x_89) ;  /* 0x0000049000027945 */ /* 0x000fe20003800200 */
[----:B------:R-:W-:Y:S01]  /*05d0*/  IADD3 R27, PT, PT, R20, R21, RZ ;  /* 0x00000015141b7210 */ /* 0x000fe20007ffe0ff */
[----:B------:R-:W-:-:S04]  /*05e0*/  HFMA2 R23, -RZ, RZ, 0, 0 ;  /* 0x00000000ff177431 */ /* 0x000fc800000001ff */
[----:B------:R-:W1:Y:S01]  /*05f0*/  LDC R16, c[0x0][0x3b0] ;  /* 0x0000ec00ff107b82 */ /* 0x000e620000000800 */
[----:B0-----:R-:W-:-:S04]  /*0600*/  IMAD R22, R14, UR4, R21 ;  /* 0x000000040e167c24 */ /* 0x001fc8000f8e0215 */
[----:B------:R-:W-:Y:S02]  /*0610*/  IMAD R22, R22, R14, R7 ;  /* 0x0000000e16167224 */ /* 0x000fe400078e0207 */
[----:B-1----:R-:W-:Y:S01]  /*0620*/  IMAD R24, R27, R16, R11 ;  /* 0x000000101b187224 */ /* 0x002fe200078e020b */
[----:B------:R-:W-:Y:S06]  /*0630*/  @!P0 BRA `(.L_x_90) ;  /* 0x0000000400048947 */ /* 0x000fec0003800000 */
[----:B------:R-:W-:Y:S01]  /*0640*/  BSSY.RECONVERGENT B3, `(.L_x_91) ;  /* 0x000003f000037945 */ /* 0x000fe20003800200 */
[----:B------:R-:W-:Y:S01]  /*0650*/  IMAD R27, R27, R16, R6 ;  /* 0x000000101b1b7224 */ /* 0x000fe200078e0206 */
[----:B------:R-:W-:Y:S01]  /*0660*/  MOV R23, R22 ;  /* 0x0000001600177202 */ /* 0x000fe20000000f00 */
[----:B------:R-:W-:-:S07]  /*0670*/  IMAD.MOV.U32 R25, RZ, RZ, R0 ;  /* 0x000000ffff197224 */ /* 0x000fce00078e0000 */
.L_x_92:
        /* <DEDUP_REMOVED lines=52> */
[----:B------:R-:W2:Y:S04]  /*09c0*/  LDG.E R26, desc[UR12][R16.64+0x18] ;  /* 0x0000180c101a7981 */ /* 0x000ea8000c1e1900 */
[----:B------:R-:W3:Y:S01]  /*09d0*/  LDG.E R17, desc[UR12][R16.64+0x1c] ;  /* 0x00001c0c10117981 */ /* 0x000ee2000c1e1900 */
[----:B------:R-:W-:-:S02]  /*09e0*/  IADD3 R27, PT, PT, R27, 0x10, RZ ;  /* 0x000000101b1b7810 */ /* 0x000fc40007ffe0ff */
[----:B------:R-:W-:Y:S01]  /*09f0*/  IADD3 R23, PT, PT, R23, 0x10, RZ ;  /* 0x0000001017177810 */ /* 0x000fe20007ffe0ff */
[----:B--2---:R-:W-:-:S04]  /*0a00*/  FFMA R8, R8, R26, R29 ;  /* 0x0000001a08087223 */ /* 0x004fc8000000001d */
[----:B---3--:R-:W-:Y:S01]  /*0a10*/  FFMA R8, R28, R17, R8 ;  /* 0x000000111c087223 */ /* 0x008fe20000000008 */
[----:B------:R-:W-:Y:S06]  /*0a20*/  @P0 BRA `(.L_x_92) ;  /* 0xfffffffc00140947 */ /* 0x000fec000383ffff */
[----:B------:R-:W-:Y:S05]  /*0a30*/  BSYNC.RECONVERGENT B3 ;  /* 0x0000000000037941 */ /* 0x000fea0003800200 */
.L_x_91:
[----:B------:R-:W-:-:S07]  /*0a40*/  IMAD.MOV.U32 R23, RZ, RZ, R4 ;  /* 0x000000ffff177224 */ /* 0x000fce00078e0004 */
.L_x_90:
[----:B------:R-:W-:Y:S05]  /*0a50*/  BSYNC.RECONVERGENT B2 ;  /* 0x0000000000027941 */ /* 0x000fea0003800200 */
.L_x_89:
        /* <DEDUP_REMOVED lines=8> */
[-C--:B------:R-:W-:Y:S02]  /*0ae0*/  IADD3 R25, PT, PT, R22, R23.reuse, RZ ;  /* 0x0000001716197210 */ /* 0x080fe40007ffe0ff */
[----:B------:R-:W-:-:S05]  /*0af0*/  IADD3 R27, PT, PT, R24, R23, RZ ;  /* 0x00000017181b7210 */ /* 0x000fca0007ffe0ff */
[----:B------:R-:W1:Y:S01]  /*0b00*/  LDC.64 R14, c[0x0][0x390] ;  /* 0x0000e400ff0e7b82 */ /* 0x000e620000000a00 */
[----:B0-----:R-:W-:-:S05]  /*0b10*/  IMAD.WIDE R16, R25, 0x4, R16 ;  /* 0x0000000419107825 */ /* 0x001fca00078e0210 */
[----:B------:R-:W2:Y:S01]  /*0b20*/  LDG.E R25, desc[UR12][R16.64] ;  /* 0x0000000c10197981 */ /* 0x000ea2000c1e1900 */
[----:B-1----:R-:W-:-:S03]  /*0b30*/  IMAD.WIDE R14, R27, 0x4, R14 ;  /* 0x000000041b0e7825 */ /* 0x002fc600078e020e */
[----:B------:R-:W3:Y:S04]  /*0b40*/  LDG.E R28, desc[UR12][R16.64+0x4] ;  /* 0x0000040c101c7981 */ /* 0x000ee8000c1e1900 */
[----:B------:R-:W2:Y:S04]  /*0b50*/  LDG.E R26, desc[UR12][R14.64] ;  /* 0x0000000c0e1a7981 */ /* 0x000ea8000c1e1900 */
[----:B------:R-:W3:Y:S01]  /*0b60*/  LDG.E R27, desc[UR12][R14.64+0x4] ;  /* 0x0000040c0e1b7981 */ /* 0x000ee2000c1e1900 */
[----:B--2---:R-:W-:-:S03]  /*0b70*/  FFMA R25, R25, R26, R8 ;  /* 0x0000001a19197223 */ /* 0x004fc60000000008 */
        /* <DEDUP_REMOVED lines=17> */
[----:B------:R-:W-:Y:S02]  /*0c90*/  VIADD R23, R23, 0x8 ;  /* 0x0000000817177836 */ /* 0x000fe40000000000 */
[----:B--2---:R-:W-:-:S04]  /*0ca0*/  FFMA R8, R25, R26, R8 ;  /* 0x0000001a19087223 */ /* 0x004fc80000000008 */
[----:B---3--:R-:W-:-:S07]  /*0cb0*/  FFMA R8, R27, R28, R8 ;  /* 0x0000001c1b087223 */ /* 0x008fce0000000008 */
.L_x_94:
[----:B------:R-:W-:Y:S05]  /*0cc0*/  BSYNC.RECONVERGENT B2 ;  /* 0x0000000000027941 */ /* 0x000fea0003800200 */
.L_x_93:
        /* <DEDUP_REMOVED lines=25> */
.L_x_96:
[----:B------:R-:W-:Y:S05]  /*0e60*/  BSYNC.RECONVERGENT B2 ;  /* 0x0000000000027941 */ /* 0x000fea0003800200 */
.L_x_95:
[----:B------:R-:W-:Y:S05]  /*0e70*/  @!P1 BRA `(.L_x_88) ;  /* 0x0000000000489947 */ /* 0x000fea0003800000 */
[----:B------:R-:W0:Y:S01]  /*0e80*/  LDC.64 R16, c[0x0][0x388] ;  /* 0x0000e200ff107b82 */ /* 0x000e220000000a00 */
[-C--:B------:R-:W-:Y:S02]  /*0e90*/  IADD3 R25, PT, PT, R22, R23.reuse, RZ ;  /* 0x0000001716197210 */ /* 0x080fe40007ffe0ff */
[----:B------:R-:W-:-:S05]  /*0ea0*/  IADD3 R23, PT, PT, R24, R23, RZ ;  /* 0x0000001718177210 */ /* 0x000fca0007ffe0ff */
[----:B------:R-:W1:Y:S01]  /*0eb0*/  LDC.64 R14, c[0x0][0x390] ;  /* 0x0000e400ff0e7b82 */ /* 0x000e620000000a00 */
[----:B0-----:R-:W-:-:S04]  /*0ec0*/  IMAD.WIDE R16, R25, 0x4, R16 ;  /* 0x0000000419107825 */ /* 0x001fc800078e0210 */
[----:B-1----:R-:W-:Y:S02]  /*0ed0*/  IMAD.WIDE R14, R23, 0x4, R14 ;  /* 0x00000004170e7825 */ /* 0x002fe400078e020e */
[----:B------:R-:W2:Y:S04]  /*0ee0*/  LDG.E R23, desc[UR12][R16.64] ;  /* 0x0000000c10177981 */ /* 0x000ea8000c1e1900 */
        /* <DEDUP_REMOVED lines=11> */
.L_x_88:
[----:B------:R-:W-:Y:S05]  /*0fa0*/  BSYNC.RECONVERGENT B0 ;  /* 0x0000000000007941 */ /* 0x000fea0003800200 */
.L_x_87:
[----:B------:R-:W-:-:S04]  /*0fb0*/  IADD3 R21, PT, PT, R21, 0x1, RZ ;  /* 0x0000000115157810 */ /* 0x000fc80007ffe0ff */
[----:B------:R-:W-:-:S13]  /*0fc0*/  ISETP.NE.AND P0, PT, R21, R12, PT ;  /* 0x0000000c1500720c */ /* 0x000fda0003f05270 */
[----:B------:R-:W-:Y:S05]  /*0fd0*/  @P0 BRA `(.L_x_97) ;  /* 0xfffffff400640947 */ /* 0x000fea000383ffff */
.L_x_86:
[----:B------:R-:W-:Y:S05]  /*0fe0*/  BSYNC.RECONVERGENT B1 ;  /* 0x0000000000017941 */ /* 0x000fea0003800200 */
.L_x_85:
[----:B------:R-:W0:Y:S01]  /*0ff0*/  LDCU UR9, c[0x0][0x3b4] ;  /* 0x00007680ff0977ac */ /* 0x000e220008000800 */
[----:B------:R-:W-:-:S04]  /*1000*/  UIADD3 UR4, UPT, UPT, UR4, 0x1, URZ ;  /* 0x0000000104047890 */ /* 0x000fc8000fffe0ff */
[----:B0-----:R-:W-:-:S09]  /*1010*/  UISETP.NE.AND UP0, UPT, UR4, UR9, UPT ;  /* 0x000000090400728c */ /* 0x001fd2000bf05270 */
[----:B------:R-:W-:Y:S05]  /*1020*/  BRA.U UP0, `(.L_x_98) ;  /* 0xfffffff500347547 */ /* 0x000fea000b83ffff */
.L_x_84:
[----:B------:R-:W0:Y:S01]  /*1030*/  LDC.64 R2, c[0x0][0x380] ;  /* 0x0000e000ff027b82 */ /* 0x000e220000000a00 */
[----:B------:R-:W1:Y:S01]  /*1040*/  LDCU UR9, c[0x0][0x3a4] ;  /* 0x00007480ff0977ac */ /* 0x000e620008000800 */
[----:B0-----:R-:W-:-:S06]  /*1050*/  IMAD.WIDE.U32 R18, R18, 0x4, R2 ;  /* 0x0000000412127825 */ /* 0x001fcc00078e0002 */
[----:B------:R-:W0:Y:S01]  /*1060*/  LDC.64 R2, c[0x0][0x398] ;  /* 0x0000e600ff027b82 */ /* 0x000e220000000a00 */
[----:B------:R-:W2:Y:S01]  /*1070*/  LDG.E R19, desc[UR12][R18.64] ;  /* 0x0000000c12137981 */ /* 0x000ea2000c1e1900 */
[----:B-1----:R-:W-:-:S04]  /*1080*/  IMAD R9, R9, UR9, R13 ;  /* 0x0000000909097c24 */ /* 0x002fc8000f8e020d */
[----:B0-----:R-:W-:-:S04]  /*1090*/  IMAD.WIDE R2, R9, 0x4, R2 ;  /* 0x0000000409027825 */ /* 0x001fc800078e0202 */
[----:B--2---:R-:W-:Y:S01]  /*10a0*/  FADD R0, R19, R8 ;  /* 0x0000000813007221 */ /* 0x004fe20000000000 */
[----:B------:R-:W-:-:S04]  /*10b0*/  FSETP.GEU.AND P0, PT, R8, -R19, PT ;  /* 0x800000130800720b */ /* 0x000fc80003f0e000 */
[----:B------:R-:W-:-:S05]  /*10c0*/  FSEL R5, R0, RZ, P0 ;  /* 0x000000ff00057208 */ /* 0x000fca0000000000 */
[----:B------:R-:W-:Y:S01]  /*10d0*/  STG.E desc[UR12][R2.64], R5 ;  /* 0x0000000502007986 */ /* 0x000fe2000c10190c */
[----:B------:R-:W-:Y:S05]  /*10e0*/  EXIT ;  /* 0x000000000000794d */ /* 0x000fea0003800000 */
.L_x_99:
        /* <DEDUP_REMOVED lines=9> */
.L_x_119:


//--------------------- .text._Z9first_jjbPfS_S_S_iiiiii --------------------------
	.section	.text._Z9first_jjbPfS_S_S_iiiiii,"ax",@progbits
	.align	128
        .global         _Z9first_jjbPfS_S_S_iiiiii
        .type           _Z9first_jjbPfS_S_S_iiiiii,@function
        .size           _Z9first_jjbPfS_S_S_iiiiii,(.L_x_120 - _Z9first_jjbPfS_S_S_iiiiii)
        .other          _Z9first_jjbPfS_S_S_iiiiii,@"STO_CUDA_ENTRY STV_DEFAULT"
_Z9first_jjbPfS_S_S_iiiiii:
.text._Z9first_jjbPfS_S_S_iiiiii:
[----:B------:R-:W-:Y:S01]  /*0000*/  LDC R1, c[0x0][0x37c] ;  /* 0x0000df00ff017b82 */ /* 0x000fe20000000800 */
[----:B------:R-:W0:Y:S07]  /*0010*/  S2R R13, SR_TID.X ;  /* 0x00000000000d7919 */ /* 0x000e2e0000002100 */
[----:B------:R-:W0:Y:S01]  /*0020*/  S2UR UR4, SR_CTAID.Y ;  /* 0x00000000000479c3 */ /* 0x000e220000002600 */
[----:B------:R-:W1:Y:S01]  /*0030*/  LDCU.64 UR6, c[0x0][0x358] ;  /* 0x00006b00ff0677ac */ /* 0x000e620008000a00 */
[----:B------:R-:W-:Y:S01]  /*0040*/  BSSY.RECONVERGENT B0, `(.L_x_100) ;  /* 0x0000038000007945 */ /* 0x000fe20003800200 */
[----:B------:R-:W2:Y:S05]  /*0050*/  S2R R3, SR_TID.Y ;  /* 0x0000000000037919 */ /* 0x000eaa0000002200 */
[----:B------:R-:W0:Y:S08]  /*0060*/  LDC R0, c[0x0][0x360] ;  /* 0x0000d800ff007b82 */ /* 0x000e300000000800 */
[----:B------:R-:W2:Y:S08]  /*0070*/  S2UR UR5, SR_CTAID.Z ;  /* 0x00000000000579c3 */ /* 0x000eb00000002700 */
[----:B------:R-:W2:Y:S08]  /*0080*/  LDC R2, c[0x0][0x364] ;  /* 0x0000d900ff027b82 */ /* 0x000eb00000000800 */
[----:B------:R-:W3:Y:S01]  /*0090*/  LDC.64 R10, c[0x0][0x3a0] ;  /* 0x0000e800ff0a7b82 */ /* 0x000ee20000000a00 */
[----:B0-----:R-:W-:-:S02]  /*00a0*/  IMAD R13, R0, UR4, R13 ;  /* 0x00000004000d7c24 */ /* 0x001fc4000f8e020d */
[----:B------:R-:W0:Y:S05]  /*00b0*/  S2R R0, SR_CTAID.X ;  /* 0x0000000000007919 */ /* 0x000e2a0000002500 */
[----:B------:R-:W4:Y:S08]  /*00c0*/  LDC.64 R6, c[0x0][0x3a8] ;  /* 0x0000ea00ff067b82 */ /* 0x000f300000000a00 */
[----:B------:R-:W5:Y:S01]  /*00d0*/  LDC R21, c[0x0][0x3b0] ;  /* 0x0000ec00ff157b82 */ /* 0x000f620000000800 */
[----:B--2---:R-:W-:-:S02]  /*00e0*/  IMAD R3, R2, UR5, R3 ;  /* 0x0000000502037c24 */ /* 0x004fc4000f8e0203 */
[----:B---3--:R-:W-:Y:S01]  /*00f0*/  IMAD R15, R10, 0x3, RZ ;  /* 0x000000030a0f7824 */ /* 0x008fe200078e02ff */
[-C--:B----4-:R-:W-:Y:S01]  /*0100*/  IADD3 R2, PT, PT, R11, -R7.reuse, RZ ;  /* 0x800000070b027210 */ /* 0x090fe20007ffe0ff */
[-C--:B------:R-:W-:Y:S02]  /*0110*/  IMAD R20, R13, R6.reuse, RZ ;  /* 0x000000060d147224 */ /* 0x080fe400078e02ff */
[----:B------:R-:W-:Y:S01]  /*0120*/  IMAD R14, R3, R6, RZ ;  /* 0x00000006030e7224 */ /* 0x000fe200078e02ff */
[-C--:B------:R-:W-:Y:S01]  /*0130*/  ISETP.GE.AND P2, PT, R13, R2.reuse, PT ;  /* 0x000000020d00720c */ /* 0x080fe20003f46270 */
[----:B------:R-:W-:Y:S01]  /*0140*/  IMAD.IADD R6, R7, 0x1, -R20 ;  /* 0x0000000107067824 */ /* 0x000fe200078e0a14 */
[----:B------:R-:W-:Y:S02]  /*0150*/  ISETP.GE.AND P0, PT, R3, R2, PT ;  /* 0x000000020300720c */ /* 0x000fe40003f06270 */
[-C--:B------:R-:W-:Y:S02]  /*0160*/  IADD3 R2, PT, PT, R20, -R7.reuse, RZ ;  /* 0x8000000714027210 */ /* 0x080fe40007ffe0ff */
[----:B------:R-:W-:-:S02]  /*0170*/  IADD3 R5, PT, PT, R14, -R7, RZ ;  /* 0x800000070e057210 */ /* 0x000fc40007ffe0ff */
[----:B------:R-:W-:Y:S01]  /*0180*/  ISETP.GE.AND P1, PT, R20, R7, PT ;  /* 0x000000071400720c */ /* 0x000fe20003f26270 */
[----:B------:R-:W-:Y:S01]  /*0190*/  IMAD R4, R2, R15, RZ ;  /* 0x0000000f02047224 */ /* 0x000fe200078e02ff */
[CC--:B------:R-:W-:Y:S01]  /*01a0*/  ISETP.GE.AND P3, PT, R14.reuse, R7.reuse, PT ;  /* 0x000000070e00720c */ /* 0x0c0fe20003f66270 */
[----:B------:R-:W-:Y:S01]  /*01b0*/  IMAD R5, R5, 0x3, RZ ;  /* 0x0000000305057824 */ /* 0x000fe200078e02ff */
[----:B------:R-:W-:Y:S02]  /*01c0*/  IADD3 R8, PT, PT, -R14, R7, RZ ;  /* 0x000000070e087210 */ /* 0x000fe40007ffe1ff */
[----:B------:R-:W-:Y:S02]  /*01d0*/  SEL R2, R6, RZ, !P1 ;  /* 0x000000ff06027207 */ /* 0x000fe40004800000 */
[----:B------:R-:W-:Y:S02]  /*01e0*/  VIMNMX R12, PT, PT, RZ, R4, !PT ;  /* 0x00000004ff0c7248 */ /* 0x000fe40007fe0100 */
[----:B------:R-:W-:-:S02]  /*01f0*/  VIMNMX R17, PT, PT, RZ, R5, !PT ;  /* 0x00000005ff117248 */ /* 0x000fc40007fe0100 */
[----:B------:R-:W-:Y:S02]  /*0200*/  SEL R4, R8, RZ, !P3 ;  /* 0x000000ff08047207 */ /* 0x000fe40005800000 */
[----:B-----5:R-:W-:Y:S01]  /*0210*/  IADD3 R5, PT, PT, -R2, R21, RZ ;  /* 0x0000001502057210 */ /* 0x020fe20007ffe1ff */
[----:B01----:R-:W-:Y:S06]  /*0220*/  @!P2 BRA `(.L_x_101) ;  /* 0x000000000064a947 */ /* 0x003fec0003800000 */
[-C--:B------:R-:W-:Y:S02]  /*0230*/  IABS R6, R15.reuse ;  /* 0x0000000f00067213 */ /* 0x080fe40000000000 */
[----:B------:R-:W-:Y:S02]  /*0240*/  IABS R16, R12 ;  /* 0x0000000c00107213 */ /* 0x000fe40000000000 */
[----:B------:R-:W0:Y:S01]  /*0250*/  I2F.RP R5, R6 ;  /* 0x0000000600057306 */ /* 0x000e220000209400 */
[----:B------:R-:W-:-:S07]  /*0260*/  IABS R18, R15 ;  /* 0x0000000f00127213 */ /* 0x000fce0000000000 */
[----:B0-----:R-:W0:Y:S02]  /*0270*/  MUFU.RCP R5, R5 ;  /* 0x0000000500057308 */ /* 0x001e240000001000 */
[----:B0-----:R-:W-:Y:S02]  /*0280*/  IADD3 R8, PT, PT, R5, 0xffffffe, RZ ;  /* 0x0ffffffe05087810 */ /* 0x001fe40007ffe0ff */
[----:B------:R-:W-:-:S04]  /*0290*/  IADD3 R5, PT, PT, RZ, -R18, RZ ;  /* 0x80000012ff057210 */ /* 0x000fc80007ffe0ff */
[----:B------:R0:W1:Y:S02]  /*02a0*/  F2I.FTZ.U32.TRUNC.NTZ R9, R8 ;  /* 0x0000000800097305 */ /* 0x000064000021f000 */
[----:B0-----:R-:W-:Y:S02]  /*02b0*/  HFMA2 R8, -RZ, RZ, 0, 0 ;  /* 0x00000000ff087431 */ /* 0x001fe400000001ff */
[----:B-1----:R-:W-:-:S04]  /*02c0*/  IMAD.MOV R19, RZ, RZ, -R9 ;  /* 0x000000ffff137224 */ /* 0x002fc800078e0a09 */
[----:B------:R-:W-:-:S04]  /*02d0*/  IMAD R19, R19, R6, RZ ;  /* 0x0000000613137224 */ /* 0x000fc800078e02ff */
[----:B------:R-:W-:-:S06]  /*02e0*/  IMAD.HI.U32 R9, R9, R19, R8 ;  /* 0x0000001309097227 */ /* 0x000fcc00078e0008 */
[----:B------:R-:W-:-:S04]  /*02f0*/  IMAD.HI.U32 R9, R9, R16, RZ ;  /* 0x0000001009097227 */ /* 0x000fc800078e00ff */
        /* <DEDUP_REMOVED lines=10> */
[----:B------:R-:W-:-:S04]  /*03a0*/  @!P3 LOP3.LUT R9, RZ, R15, RZ, 0x33, !PT ;  /* 0x0000000fff09b212 */ /* 0x000fc800078e33ff */
[----:B------:R-:W-:-:S07]  /*03b0*/  IADD3 R5, PT, PT, -R9, R10, RZ ;  /* 0x0000000a09057210 */ /* 0x000fce0007ffe1ff */
.L_x_101:
[----:B------:R-:W-:Y:S05]  /*03c0*/  BSYNC.RECONVERGENT B0 ;  /* 0x0000000000007941 */ /* 0x000fea0003800200 */
.L_x_100:
[----:B------:R-:W-:Y:S01]  /*03d0*/  ISETP.GE.AND P1, PT, R5, 0x1, PT ;  /* 0x000000010500780c */ /* 0x000fe20003f26270 */
[----:B------:R-:W-:Y:S01]  /*03e0*/  @P0 IMAD.HI.U32 R9, R17, 0x55555556, RZ ;  /* 0x5555555611090827 */ /* 0x000fe200078e00ff */
[----:B------:R-:W-:Y:S01]  /*03f0*/  BSSY.RECONVERGENT B0, `(.L_x_102) ;  /* 0x00000d5000007945 */ /* 0x000fe20003800200 */
[----:B------:R-:W-:Y:S02]  /*0400*/  MOV R34, RZ ;  /* 0x000000ff00227202 */ /* 0x000fe40000000f00 */
[----:B------:R-:W-:Y:S01]  /*0410*/  IMAD.IADD R6, R21, 0x1, -R4 ;  /* 0x0000000115067824 */ /* 0x000fe200078e0a04 */
[----:B------:R-:W-:Y:S01]  /*0420*/  @P0 IADD3 R6, PT, PT, -R9, R10, RZ ;  /* 0x0000000a09060210 */ /* 0x000fe20007ffe1ff */
[----:B------:R-:W-:-:S06]  /*0430*/  IMAD R8, R0, R11, R13 ;  /* 0x0000000b00087224 */ /* 0x000fcc00078e020d */
[----:B------:R-:W-:Y:S05]  /*0440*/  @!P1 BRA `(.L_x_103) ;  /* 0x0000000c003c9947 */ /* 0x000fea0003800000 */
[----:B------:R-:W0:Y:S01]  /*0450*/  LDC R33, c[0x0][0x3b4] ;  /* 0x0000ed00ff217b82 */ /* 0x000e220000000800 */
[----:B------:R-:W-:Y:S02]  /*0460*/  IADD3 R9, PT, PT, R12, R17, RZ ;  /* 0x000000110c097210 */ /* 0x000fe40007ffe0ff */
[----:B0-----:R-:W-:-:S13]  /*0470*/  ISETP.GE.AND P0, PT, R33, 0x1, PT ;  /* 0x000000012100780c */ /* 0x001fda0003f06270 */
[----:B------:R-:W-:Y:S05]  /*0480*/  @!P0 BRA `(.L_x_103) ;  /* 0x0000000c002c8947 */ /* 0x000fea0003800000 */
[----:B------:R-:W0:Y:S01]  /*0490*/  LDC.64 R24, c[0x0][0x388] ;  /* 0x0000e200ff187b82 */ /* 0x000e220000000a00 */
[----:B------:R-:W-:Y:S01]  /*04a0*/  VIMNMX R11, PT, PT, R14, R7, !PT ;  /* 0x000000070e0b7248 */ /* 0x000fe20007fe0100 */
[----:B------:R-:W-:Y:S01]  /*04b0*/  IMAD R10, R0, R33, RZ ;  /* 0x00000021000a7224 */ /* 0x000fe200078e02ff */
[----:B------:R-:W-:Y:S01]  /*04c0*/  VIMNMX R12, PT, PT, R20, R7, !PT ;  /* 0x00000007140c7248 */ /* 0x000fe20007fe0100 */
[----:B------:R-:W-:Y:S02]  /*04d0*/  HFMA2 R34, -RZ, RZ, 0, 0 ;  /* 0x00000000ff227431 */ /* 0x000fe400000001ff */
[----:B------:R-:W-:Y:S01]  /*04e0*/  IMAD.IADD R11, R11, 0x1, -R14 ;  /* 0x000000010b0b7824 */ /* 0x000fe200078e0a0e */
[C---:B------:R-:W-:Y:S01]  /*04f0*/  IADD3 R13, PT, PT, R10.reuse, 0x2, RZ ;  /* 0x000000020a0d7810 */ /* 0x040fe20007ffe0ff */
[C---:B------:R-:W-:Y:S01]  /*0500*/  VIADD R18, R10.reuse, 0x5 ;  /* 0x000000050a127836 */ /* 0x040fe20000000000 */
[C---:B------:R-:W-:Y:S01]  /*0510*/  IADD3 R14, PT, PT, R10.reuse, 0x3, RZ ;  /* 0x000000030a0e7810 */ /* 0x040fe20007ffe0ff */
[CC--:B------:R-:W-:Y:S01]  /*0520*/  IMAD R7, R10.reuse, R21.reuse, R21 ;  /* 0x000000150a077224 */ /* 0x0c0fe200078e0215 */
[C---:B------:R-:W-:Y:S01]  /*0530*/  IADD3 R16, PT, PT, R10.reuse, 0x4, RZ ;  /* 0x000000040a107810 */ /* 0x040fe20007ffe0ff */
[-CC-:B------:R-:W-:Y:S01]  /*0540*/  IMAD R15, R13, R21.reuse, R12.reuse ;  /* 0x000000150d0f7224 */ /* 0x180fe200078e020c */
[----:B------:R-:W-:Y:S01]  /*0550*/  IADD3 R26, PT, PT, R10, 0x7, RZ ;  /* 0x000000070a1a7810 */ /* 0x000fe20007ffe0ff */
[-CC-:B------:R-:W-:Y:S01]  /*0560*/  IMAD R17, R14, R21.reuse, R12.reuse ;  /* 0x000000150e117224 */ /* 0x180fe200078e020c */
[----:B------:R-:W-:Y:S01]  /*0570*/  IADD3 R22, PT, PT, R10, 0x6, RZ ;  /* 0x000000060a167810 */ /* 0x000fe20007ffe0ff */
[----:B------:R-:W-:-:S02]  /*0580*/  IMAD R19, R16, R21, R12 ;  /* 0x0000001510137224 */ /* 0x000fc400078e020c */
[-CC-:B------:R-:W-:Y:S02]  /*0590*/  IMAD R31, R10, R21.reuse, R12.reuse ;  /* 0x000000150a1f7224 */ /* 0x180fe400078e020c */
[--C-:B------:R-:W-:Y:S01]  /*05a0*/  IMAD R23, R18, R21, R12.reuse ;  /* 0x0000001512177224 */ /* 0x100fe200078e020c */
[----:B------:R-:W-:Y:S01]  /*05b0*/  IADD3 R16, PT, PT, -R20, R19, RZ ;  /* 0x0000001314107210 */ /* 0x000fe20007ffe1ff */
[--C-:B------:R-:W-:Y:S01]  /*05c0*/  IMAD R29, R26, R21, R12.reuse ;  /* 0x000000151a1d7224 */ /* 0x100fe200078e020c */
[----:B------:R-:W-:Y:S01]  /*05d0*/  IADD3 R13, PT, PT, -R20, R31, RZ ;  /* 0x0000001f140d7210 */ /* 0x000fe20007ffe1ff */
[----:B------:R-:W-:Y:S01]  /*05e0*/  IMAD R27, R22, R21, R12 ;  /* 0x00000015161b7224 */ /* 0x000fe200078e020c */
[----:B0-----:R-:W-:Y:S01]  /*05f0*/  IADD3 R24, P0, PT, R24, 0x10, RZ ;  /* 0x0000001018187810 */ /* 0x001fe20007f1e0ff */
[--C-:B------:R-:W-:Y:S01]  /*0600*/  IMAD.IADD R14, R15, 0x1, -R20.reuse ;  /* 0x000000010f0e7824 */ /* 0x100fe200078e0a14 */
[C---:B------:R-:W-:Y:S01]  /*0610*/  IADD3 R15, PT, PT, -R20.reuse, R17, RZ ;  /* 0x00000011140f7210 */ /* 0x040fe20007ffe1ff */
[----:B------:R-:W-:Y:S01]  /*0620*/  IMAD.IADD R18, R27, 0x1, -R20 ;  /* 0x000000011b127824 */ /* 0x000fe200078e0a14 */
[C---:B------:R-:W-:Y:S01]  /*0630*/  IADD3 R12, PT, PT, -R20.reuse, R12, R7 ;  /* 0x0000000c140c7210 */ /* 0x040fe20007ffe107 */
[----:B------:R-:W-:Y:S01]  /*0640*/  IMAD R22, R21, R21, RZ ;  /* 0x0000001515167224 */ /* 0x000fe200078e02ff */
[C---:B------:R-:W-:Y:S01]  /*0650*/  IADD3 R17, PT, PT, -R20.reuse, R23, RZ ;  /* 0x0000001714117210 */ /* 0x040fe20007ffe1ff */
[----:B------:R-:W-:Y:S01]  /*0660*/  IMAD.MOV.U32 R21, RZ, RZ, RZ ;  /* 0x000000ffff157224 */ /* 0x000fe200078e00ff */
[----:B------:R-:W-:-:S02]  /*0670*/  IADD3 R19, PT, PT, -R20, R29, RZ ;  /* 0x0000001d14137210 */ /* 0x000fc40007ffe1ff */
[----:B------:R-:W-:Y:S02]  /*0680*/  IADD3.X R25, PT, PT, RZ, R25, RZ, P0, !PT ;  /* 0x00000019ff197210 */ /* 0x000fe400007fe4ff */
[----:B------:R-:W-:-:S07]  /*0690*/  LOP3.LUT R20, R33, 0x7ffffff8, RZ, 0xc0, !PT ;  /* 0x7ffffff821147812 */ /* 0x000fce00078ec0ff */
.L_x_111:
[----:B------:R-:W-:Y:S01]  /*06a0*/  ISETP.GT.AND P0, PT, R6, RZ, PT ;  /* 0x000000ff0600720c */ /* 0x000fe20003f04270 */
[----:B------:R-:W-:-:S12]  /*06b0*/  BSSY.RECONVERGENT B1, `(.L_x_104) ;  /* 0x00000a5000017945 */ /* 0x000fd80003800200 */
[----:B------:R-:W-:Y:S05]  /*06c0*/  @!P0 BRA `(.L_x_105) ;  /* 0x00000008008c8947 */ /* 0x000fea0003800000 */
[----:B------:R-:W0:Y:S01]  /*06d0*/  LDCU UR4, c[0x0][0x3b0] ;  /* 0x00007600ff0477ac */ /* 0x000e220008000800 */
[-C--:B------:R-:W-:Y:S02]  /*06e0*/  IADD3 R36, PT, PT, R19, R21.reuse, RZ ;  /* 0x0000001513247210 */ /* 0x080fe40007ffe0ff */
[----:B------:R-:W-:Y:S02]  /*06f0*/  IADD3 R38, PT, PT, R13, R21, RZ ;  /* 0x000000150d267210 */ /* 0x000fe40007ffe0ff */
[----:B------:R-:W-:Y:S01]  /*0700*/  MOV R23, RZ ;  /* 0x000000ff00177202 */ /* 0x000fe20000000f00 */
[--C-:B0-----:R-:W-:Y:S02]  /*0710*/  IMAD R36, R36, UR4, R11.reuse ;  /* 0x0000000424247c24 */ /* 0x101fe4000f8e020b */
[----:B------:R-:W-:-:S07]  /*0720*/  IMAD R38, R38, UR4, R11 ;  /* 0x0000000426267c24 */ /* 0x000fce000f8e020b */
.L_x_110:
[----:B------:R-:W0:Y:S01]  /*0730*/  LDC R40, c[0x0][0x3b4] ;  /* 0x0000ed00ff287b82 */ /* 0x000e220000000800 */
[----:B------:R-:W1:Y:S01]  /*0740*/  LDCU UR4, c[0x0][0x3a0] ;  /* 0x00007400ff0477ac */ /* 0x000e620008000800 */
[----:B------:R-:W-:Y:S02]  /*0750*/  IMAD.MOV.U32 R7, RZ, RZ, RZ ;  /* 0x000000ffff077224 */ /* 0x000fe400078e00ff */
[----:B-1----:R-:W-:Y:S01]  /*0760*/  IMAD R37, R21, UR4, R23 ;  /* 0x0000000415257c24 */ /* 0x002fe2000f8e0217 */
[----:B0-----:R-:W-:-:S03]  /*0770*/  ISETP.GE.U32.AND P0, PT, R40, 0x8, PT ;  /* 0x000000082800780c */ /* 0x001fc60003f06070 */
[----:B------:R-:W-:-:S10]  /*0780*/  IMAD R37, R37, R40, R9 ;  /* 0x0000002825257224 */ /* 0x000fd400078e0209 */
[----:B------:R-:W-:Y:S05]  /*0790*/  @!P0 BRA `(.L_x_106) ;  /* 0x0000000400188947 */ /* 0x000fea0003800000 */
[----:B------:R-:W0:Y:S01]  /*07a0*/  LDCU UR4, c[0x0][0x3b0] ;  /* 0x00007600ff0477ac */ /* 0x000e220008000800 */
[-C--:B------:R-:W-:Y:S01]  /*07b0*/  IADD3 R42, PT, PT, R17, R21.reuse, RZ ;  /* 0x00000015112a7210 */ /* 0x080fe20007ffe0ff */
[----:B------:R-:W-:Y:S01]  /*07c0*/  IMAD.IADD R32, R16, 0x1, R21 ;  /* 0x0000000110207824 */ /* 0x000fe200078e0215 */
[-C--:B------:R-:W-:Y:S01]  /*07d0*/  IADD3 R26, PT, PT, R12, R21.reuse, RZ ;  /* 0x000000150c1a7210 */ /* 0x080fe20007ffe0ff */
[----:B------:R-:W-:Y:S01]  /*07e0*/  IMAD.IADD R43, R36, 0x1, R23 ;  /* 0x00000001242b7824 */ /* 0x000fe200078e0217 */
[-C--:B------:R-:W-:Y:S02]  /*07f0*/  IADD3 R30, PT, PT, R15, R21.reuse, RZ ;  /* 0x000000150f1e7210 */ /* 0x080fe40007ffe0ff */
[-C--:B------:R-:W-:Y:S02]  /*0800*/  IADD3 R28, PT, PT, R14, R21.reuse, RZ ;  /* 0x000000150e1c7210 */ /* 0x080fe40007ffe0ff */
[----:B------:R-:W-:Y:S02]  /*0810*/  IADD3 R44, PT, PT, R18, R21, RZ ;  /* 0x00000015122c7210 */ /* 0x000fe40007ffe0ff */
[----:B------:R-:W-:-:S02]  /*0820*/  IADD3 R39, PT, PT, -R20, RZ, RZ ;  /* 0x000000ff14277210 */ /* 0x000fc40007ffe1ff */
[----:B------:R-:W-:Y:S02]  /*0830*/  IADD3 R41, PT, PT, R38, R23, RZ ;  /* 0x0000001726297210 */ /* 0x000fe40007ffe0ff */
[----:B------:R-:W-:Y:S01]  /*0840*/  MOV R45, R37 ;  /* 0x00000025002d7202 */ /* 0x000fe20000000f00 */
[--C-:B0-----:R-:W-:Y:S02]  /*0850*/  IMAD R42, R42, UR4, R11.reuse ;  /* 0x000000042a2a7c24 */ /* 0x101fe4000f8e020b */
[--C-:B------:R-:W-:Y:S02]  /*0860*/  IMAD R26, R26, UR4, R11.reuse ;  /* 0x000000041a1a7c24 */ /* 0x100fe4000f8e020b */
[--C-:B------:R-:W-:Y:S01]  /*0870*/  IMAD R30, R30, UR4, R11.reuse ;  /* 0x000000041e1e7c24 */ /* 0x100fe2000f8e020b */
[-C--:B------:R-:W-:Y:S01]  /*0880*/  IADD3 R53, PT, PT, R42, R23.reuse, RZ ;  /* 0x000000172a357210 */ /* 0x080fe20007ffe0ff */
[--C-:B------:R-:W-:Y:S01]  /*0890*/  IMAD R32, R32, UR4, R11.reuse ;  /* 0x0000000420207c24 */ /* 0x100fe2000f8e020b */
[-C--:B------:R-:W-:Y:S01]  /*08a0*/  IADD3 R7, PT, PT, R26, R23.reuse, RZ ;  /* 0x000000171a077210 */ /* 0x080fe20007ffe0ff */
[--C-:B------:R-:W-:Y:S01]  /*08b0*/  IMAD R28, R28, UR4, R11.reuse ;  /* 0x000000041c1c7c24 */ /* 0x100fe2000f8e020b */
[-C--:B------:R-:W-:Y:S01]  /*08c0*/  IADD3 R49, PT, PT, R30, R23.reuse, RZ ;  /* 0x000000171e317210 */ /* 0x080fe20007ffe0ff */
[----:B------:R-:W-:Y:S01]  /*08d0*/  IMAD R44, R44, UR4, R11 ;  /* 0x000000042c2c7c24 */ /* 0x000fe2000f8e020b */
[----:B------:R-:W-:Y:S01]  /*08e0*/  IADD3 R51, PT, PT, R32, R23, RZ ;  /* 0x0000001720337210 */ /* 0x000fe20007ffe0ff */
[----:B------:R-:W-:-:S02]  /*08f0*/  IMAD.IADD R47, R28, 0x1, R23 ;  /* 0x000000011c2f7824 */ /* 0x000fc400078e0217 */
[----:B------:R-:W-:-:S07]  /*0900*/  IMAD.IADD R42, R44, 0x1, R23 ;  /* 0x000000012c2a7824 */ /* 0x000fce00078e0217 */
.L_x_107:
[----:B------:R-:W0:Y:S01]  /*0910*/  LDC.64 R28, c[0x0][0x390] ;  /* 0x0000e400ff1c7b82 */ /* 0x000e220000000a00 */
[----:B------:R-:W-:-:S05]  /*0920*/  IMAD.WIDE R26, R45, 0x4, R24 ;  /* 0x000000042d1a7825 */ /* 0x000fca00078e0218 */
[----:B------:R-:W2:Y:S04]  /*0930*/  LDG.E R33, desc[UR6][R26.64+-0x10] ;  /* 0xfffff0061a217981 */ /* 0x000ea8000c1e1900 */
[----:B------:R-:W3:Y:S04]  /*0940*/  LDG.E R46, desc[UR6][R26.64+-0xc] ;  /* 0xfffff4061a2e7981 */ /* 0x000ee8000c1e1900 */
[----:B------:R-:W4:Y:S04]  /*0950*/  LDG.E R50, desc[UR6][R26.64+-0x8] ;  /* 0xfffff8061a327981 */ /* 0x000f28000c1e1900 */
[----:B------:R-:W5:Y:S01]  /*0960*/  LDG.E R52, desc[UR6][R26.64+-0x4] ;  /* 0xfffffc061a347981 */ /* 0x000f62000c1e1900 */
[----:B0-----:R-:W-:-:S06]  /*0970*/  IMAD.WIDE R30, R41, 0x4, R28 ;  /* 0x00000004291e7825 */ /* 0x001fcc00078e021c */
[----:B------:R-:W2:Y:S02]  /*0980*/  LDG.E R30, desc[UR6][R30.64] ;  /* 0x000000061e1e7981 */ /* 0x000ea4000c1e1900 */
[----:B--2---:R-:W-:Y:S01]  /*0990*/  FFMA R44, R33, R30, R34 ;  /* 0x0000001e212c7223 */ /* 0x004fe20000000022 */
[----:B------:R-:W-:-:S04]  /*09a0*/  IMAD.WIDE R30, R7, 0x4, R28 ;  /* 0x00000004071e7825 */ /* 0x000fc800078e021c */
[--C-:B------:R-:W-:Y:S01]  /*09b0*/  IMAD.WIDE R32, R47, 0x4, R28.reuse ;  /* 0x000000042f207825 */ /* 0x100fe200078e021c */
[----:B------:R0:W3:Y:S03]  /*09c0*/  LDG.E R48, desc[UR6][R30.64] ;  /* 0x000000061e307981 */ /* 0x0000e6000c1e1900 */
[--C-:B------:R-:W-:Y:S02]  /*09d0*/  IMAD.WIDE R34, R49, 0x4, R28.reuse ;  /* 0x0000000431227825 */ /* 0x100fe400078e021c */
[----:B------:R-:W4:Y:S04]  /*09e0*/  LDG.E R33, desc[UR6][R32.64] ;  /* 0x0000000620217981 */ /* 0x000f28000c1e1900 */
[----:B------:R-:W5:Y:S01]  /*09f0*/  LDG.E R35, desc[UR6][R34.64] ;  /* 0x0000000622237981 */ /* 0x000f62000c1e1900 */
[----:B0-----:R-:W-:-:S06]  /*0a00*/  IMAD.WIDE R30, R53, 0x4, R28 ;  /* 0x00000004351e7825 */ /* 0x001fcc00078e021c */
[----:B------:R-:W2:Y:S01]  /*0a10*/  LDG.E R30, desc[UR6][R30.64] ;  /* 0x000000061e1e7981 */ /* 0x000ea2000c1e1900 */
[----:B---3--:R-:W-:-:S03]  /*0a20*/  FFMA R44, R46, R48, R44 ;  /* 0x000000302e2c7223 */ /* 0x008fc6000000002c */
[----:B------:R-:W3:Y:S01]  /*0a30*/  LDG.E R48, desc[UR6][R26.64] ;  /* 0x000000061a307981 */ /* 0x000ee2000c1e1900 */
[----:B----4-:R-:W-:-:S03]  /*0a40*/  FFMA R44, R50, R33, R44 ;  /* 0x00000021322c7223 */ /* 0x010fc6000000002c */
[----:B------:R-:W2:Y:S01]  /*0a50*/  LDG.E R50, desc[UR6][R26.64+0x4] ;  /* 0x000004061a327981 */ /* 0x000ea2000c1e1900 */
[----:B-----5:R-:W-:Y:S01]  /*0a60*/  FFMA R44, R52, R35, R44 ;  /* 0x00000023342c7223 */ /* 0x020fe2000000002c */
[--C-:B------:R-:W-:Y:S02]  /*0a70*/  IMAD.WIDE R34, R51, 0x4, R28.reuse ;  /* 0x0000000433227825 */ /* 0x100fe400078e021c */
[----:B------:R-:W4:Y:S04]  /*0a80*/  LDG.E R52, desc[UR6][R26.64+0x8] ;  /* 0x000008061a347981 */ /* 0x000f28000c1e1900 */
[----:B------:R-:W3:Y:S01]  /*0a90*/  LDG.E R46, desc[UR6][R34.64] ;  /* 0x00000006222e7981 */ /* 0x000ee2000c1e1900 */
[----:B------:R-:W-:-:S04]  /*0aa0*/  IMAD.WIDE R32, R42, 0x4, R28 ;  /* 0x000000042a207825 */ /* 0x000fc800078e021c */
[----:B------:R-:W-:Y:S02]  /*0ab0*/  IMAD.WIDE R28, R43, 0x4, R28 ;  /* 0x000000042b1c7825 */ /* 0x000fe400078e021c */
[----:B------:R-:W4:Y:S04]  /*0ac0*/  LDG.E R32, desc[UR6][R32.64] ;  /* 0x0000000620207981 */ /* 0x000f28000c1e1900 */
[----:B------:R-:W5:Y:S04]  /*0ad0*/  LDG.E R34, desc[UR6][R26.64+0xc] ;  /* 0x00000c061a227981 */ /* 0x000f68000c1e1900 */
[----:B------:R-:W5:Y:S01]  /*0ae0*/  LDG.E R28, desc[UR6][R28.64] ;  /* 0x000000061c1c7981 */ /* 0x000f62000c1e1900 */
[----:B------:R-:W-:-:S04]  /*0af0*/  IADD3 R39, PT, PT, R39, 0x8, RZ ;  /* 0x0000000827277810 */ /* 0x000fc80007ffe0ff */
[----:B------:R-:W-:Y:S01]  /*0b00*/  ISETP.NE.AND P0, PT, R39, RZ, PT ;  /* 0x000000ff2700720c */ /* 0x000fe20003f05270 */
[C---:B------:R-:W-:Y:S01]  /*0b10*/  IMAD R49, R22.reuse, 0x8, R49 ;  /* 0x0000000816317824 */ /* 0x040fe200078e0231 */
[----:B------:R-:W-:Y:S01]  /*0b20*/  IADD3 R45, PT, PT, R45, 0x8, RZ ;  /* 0x000000082d2d7810 */ /* 0x000fe20007ffe0ff */
[C---:B------:R-:W-:Y:S01]  /*0b30*/  IMAD R41, R22.reuse, 0x8, R41 ;  /* 0x0000000816297824 */ /* 0x040fe200078e0229 */
[C---:B------:R-:W-:Y:S02]  /*0b40*/  LEA R7, R22.reuse, R7, 0x3 ;  /* 0x0000000716077211 */ /* 0x040fe400078e18ff */
[C---:B------:R-:W-:Y:S02]  /*0b50*/  LEA R47, R22.reuse, R47, 0x3 ;  /* 0x0000002f162f7211 */ /* 0x040fe400078e18ff */
[C---:B------:R-:W-:Y:S02]  /*0b60*/  LEA R51, R22.reuse, R51, 0x3 ;  /* 0x0000003316337211 */ /* 0x040fe400078e18ff */
[----:B------:R-:W-:-:S02]  /*0b70*/  LEA R53, R22, R53, 0x3 ;  /* 0x0000003516357211 */ /* 0x000fc400078e18ff */
[C---:B------:R-:W-:Y:S02]  /*0b80*/  LEA R42, R22.reuse, R42, 0x3 ;  /* 0x0000002a162a7211 */ /* 0x040fe400078e18ff */
[----:B------:R-:W-:Y:S01]  /*0b90*/  LEA R43, R22, R43, 0x3 ;  /* 0x0000002b162b7211 */ /* 0x000fe200078e18ff */
[----:B---3--:R-:W-:-:S04]  /*0ba0*/  FFMA R44, R48, R46, R44 ;  /* 0x0000002e302c7223 */ /* 0x008fc8000000002c */
[----:B--2---:R-:W-:-:S04]  /*0bb0*/  FFMA R35, R50, R30, R44 ;  /* 0x0000001e32237223 */ /* 0x004fc8000000002c */
[----:B----4-:R-:W-:-:S04]  /*0bc0*/  FFMA R35, R52, R32, R35 ;  /* 0x0000002034237223 */ /* 0x010fc80000000023 */
[----:B-----5:R-:W-:Y:S01]  /*0bd0*/  FFMA R34, R34, R28, R35 ;  /* 0x0000001c22227223 */ /* 0x020fe20000000023 */
[----:B------:R-:W-:Y:S06]  /*0be0*/  @P0 BRA `(.L_x_107) ;  /* 0xfffffffc00480947 */ /* 0x000fec000383ffff */
[----:B------:R-:W-:-:S07]  /*0bf0*/  MOV R7, R20 ;  /* 0x0000001400077202 */ /* 0x000fce0000000f00 */
.L_x_106:
[----:B------:R-:W0:Y:S02]  /*0c00*/  LDCU UR4, c[0x0][0x3b4] ;  /* 0x00007680ff0477ac */ /* 0x000e240008000800 */
[----:B0-----:R-:W-:-:S04]  /*0c10*/  ULOP3.LUT UR4, UR4, 0x7, URZ, 0xc0, !UPT ;  /* 0x0000000704047892 */ /* 0x001fc8000f8ec0ff */
[----:B------:R-:W-:-:S09]  /*0c20*/  UISETP.NE.AND UP0, UPT, UR4, URZ, UPT ;  /* 0x000000ff0400728c */ /* 0x000fd2000bf05270 */
[----:B------:R-:W-:Y:S05]  /*0c30*/  BRA.U !UP0, `(.L_x_108) ;  /* 0x0000000508247547 */ /* 0x000fea000b800000 */
[----:B------:R-:W-:Y:S01]  /*0c40*/  UIADD3 UR4, UPT, UPT, UR4, -0x1, URZ ;  /* 0xffffffff04047890 */ /* 0x000fe2000fffe0ff */
[----:B------:R-:W-:-:S03]  /*0c50*/  LOP3.LUT P0, R39, R40, 0x3, RZ, 0xc0, !PT ;  /* 0x0000000328277812 */ /* 0x000fc6000780c0ff */
[----:B------:R-:W-:-:S09]  /*0c60*/  UISETP.GE.U32.AND UP0, UPT, UR4, 0x3, UPT ;  /* 0x000000030400788c */ /* 0x000fd2000bf06070 */
[----:B------:R-:W-:Y:S05]  /*0c70*/  BRA.U !UP0, `(.L_x_109) ;  /* 0x0000000108847547 */ /* 0x000fea000b800000 */
[----:B------:R-:W0:Y:S01]  /*0c80*/  LDCU UR4, c[0x0][0x3b0] ;  /* 0x00007600ff0477ac */ /* 0x000e220008000800 */
[----:B------:R-:W1:Y:S01]  /*0c90*/  LDC.64 R26, c[0x0][0x390] ;  /* 0x0000e400ff1a7b82 */ /* 0x000e620000000a00 */
[----:B------:R-:W-:Y:S02]  /*0ca0*/  IADD3 R29, PT, PT, R2, R21, RZ ;  /* 0x00000015021d7210 */ /* 0x000fe40007ffe0ff */
[----:B------:R-:W-:Y:S02]  /*0cb0*/  IADD3 R28, PT, PT, R10, R7, RZ ;  /* 0x000000070a1c7210 */ /* 0x000fe40007ffe0ff */
[----:B------:R-:W-:-:S03]  /*0cc0*/  IADD3 R45, PT, PT, R4, R23, RZ ;  /* 0x00000017042d7210 */ /* 0x000fc60007ffe0ff */
[----:B------:R-:W2:Y:S01]  /*0cd0*/  LDC.64 R32, c[0x0][0x388] ;  /* 0x0000e200ff207b82 */ /* 0x000ea20000000a00 */
[----:B0-----:R-:W-:Y:S01]  /*0ce0*/  IMAD R28, R28, UR4, R29 ;  /* 0x000000041c1c7c24 */ /* 0x001fe2000f8e021d */
[----:B------:R-:W-:-:S03]  /*0cf0*/  IADD3 R29, PT, PT, R37, R7, RZ ;  /* 0x00000007251d7210 */ /* 0x000fc60007ffe0ff */
[C---:B------:R-:W-:Y:S02]  /*0d00*/  VIADD R30, R28.reuse, UR4 ;  /* 0x000000041c1e7c36 */ /* 0x040fe40008000000 */
[--C-:B------:R-:W-:Y:S02]  /*0d10*/  IMAD R43, R28, UR4, R45.reuse ;  /* 0x000000041c2b7c24 */ /* 0x100fe4000f8e022d */
[C---:B------:R-:W-:Y:S01]  /*0d20*/  IMAD R31, R30.reuse, UR4, R45 ;  /* 0x000000041e1f7c24 */ /* 0x040fe2000f8e022d */
[----:B------:R-:W-:Y:S01]  /*0d30*/  IADD3 R28, PT, PT, R30, UR4, RZ ;  /* 0x000000041e1c7c10 */ /* 0x000fe2000fffe0ff */
[----:B-1----:R-:W-:-:S03]  /*0d40*/  IMAD.WIDE R42, R43, 0x4, R26 ;  /* 0x000000042b2a7825 */ /* 0x002fc600078e021a */
[C---:B------:R-:W-:Y:S01]  /*0d50*/  IADD3 R41, PT, PT, R28.reuse, UR4, RZ ;  /* 0x000000041c297c10 */ /* 0x040fe2000fffe0ff */
[----:B------:R-:W-:Y:S02]  /*0d60*/  IMAD.WIDE R30, R31, 0x4, R26 ;  /* 0x000000041f1e7825 */ /* 0x000fe400078e021a */
[----:B------:R-:W3:Y:S02]  /*0d70*/  LDG.E R42, desc[UR6][R42.64] ;  /* 0x000000062a2a7981 */ /* 0x000ee4000c1e1900 */
[----:B--2---:R-:W-:Y:S02]  /*0d80*/  IMAD.WIDE R32, R29, 0x4, R32 ;  /* 0x000000041d207825 */ /* 0x004fe400078e0220 */
[----:B------:R-:W2:Y:S02]  /*0d90*/  LDG.E R30, desc[UR6][R30.64] ;  /* 0x000000061e1e7981 */ /* 0x000ea4000c1e1900 */
[--C-:B------:R-:W-:Y:S02]  /*0da0*/  IMAD R29, R28, UR4, R45.reuse ;  /* 0x000000041c1d7c24 */ /* 0x100fe4000f8e022d */
[----:B------:R-:W3:Y:S01]  /*0db0*/  LDG.E R35, desc[UR6][R32.64] ;  /* 0x0000000620237981 */ /* 0x000ee2000c1e1900 */
[----:B------:R-:W-:-:S02]  /*0dc0*/  IMAD R41, R41, UR4, R45 ;  /* 0x0000000429297c24 */ /* 0x000fc4000f8e022d */
[--C-:B------:R-:W-:Y:S01]  /*0dd0*/  IMAD.WIDE R28, R29, 0x4, R26.reuse ;  /* 0x000000041d1c7825 */ /* 0x100fe200078e021a */
[----:B------:R-:W2:Y:S03]  /*0de0*/  LDG.E R44, desc[UR6][R32.64+0x4] ;  /* 0x00000406202c7981 */ /* 0x000ea6000c1e1900 */
[----:B------:R-:W-:Y:S01]  /*0df0*/  IMAD.WIDE R26, R41, 0x4, R26 ;  /* 0x00000004291a7825 */ /* 0x000fe200078e021a */
        /* <DEDUP_REMOVED lines=9> */
.L_x_109:
[----:B------:R-:W-:Y:S05]  /*0e90*/  @!P0 BRA `(.L_x_108) ;  /* 0x00000000008c8947 */ /* 0x000fea0003800000 */
[----:B------:R-:W-:Y:S01]  /*0ea0*/  ISETP.NE.AND P0, PT, R39, 0x1, PT ;  /* 0x000000012700780c */ /* 0x000fe20003f05270 */
[----:B------:R-:W-:Y:S01]  /*0eb0*/  IMAD.IADD R46, R2, 0x1, R21 ;  /* 0x00000001022e7824 */ /* 0x000fe200078e0215 */
[----:B------:R-:W-:Y:S02]  /*0ec0*/  LOP3.LUT P1, RZ, R40, 0x1, RZ, 0xc0, !PT ;  /* 0x0000000128ff7812 */ /* 0x000fe4000782c0ff */
[----:B------:R-:W-:-:S09]  /*0ed0*/  IADD3 R42, PT, PT, R4, R23, RZ ;  /* 0x00000017042a7210 */ /* 0x000fd20007ffe0ff */
[----:B------:R-:W0:Y:S01]  /*0ee0*/  @P0 LDC R33, c[0x0][0x3b0] ;  /* 0x0000ec00ff210b82 */ /* 0x000e220000000800 */
[-C--:B------:R-:W-:Y:S02]  /*0ef0*/  @P0 IADD3 R32, PT, PT, R10, R7.reuse, RZ ;  /* 0x000000070a200210 */ /* 0x080fe40007ffe0ff */
[----:B------:R-:W-:Y:S02]  /*0f00*/  @P0 IADD3 R39, PT, PT, R37, R7, RZ ;  /* 0x0000000725270210 */ /* 0x000fe40007ffe0ff */
[----:B------:R-:W-:-:S03]  /*0f10*/  @P0 IADD3 R7, PT, PT, R7, 0x2, RZ ;  /* 0x0000000207070810 */ /* 0x000fc60007ffe0ff */
[----:B------:R-:W1:Y:S01]  /*0f20*/  @P0 LDC.64 R30, c[0x0][0x390] ;  /* 0x0000e400ff1e0b82 */ /* 0x000e620000000a00 */
[-C--:B------:R-:W-:Y:S02]  /*0f30*/  @P1 IADD3 R44, PT, PT, R10, R7.reuse, RZ ;  /* 0x000000070a2c1210 */ /* 0x080fe40007ffe0ff */
[----:B------:R-:W-:-:S05]  /*0f40*/  @P1 IADD3 R37, PT, PT, R37, R7, RZ ;  /* 0x0000000725251210 */ /* 0x000fca0007ffe0ff */
[----:B------:R-:W2:Y:S08]  /*0f50*/  @P1 LDC R35, c[0x0][0x3b0] ;  /* 0x0000ec00ff231b82 */ /* 0x000eb00000000800 */
[----:B------:R-:W3:Y:S01]  /*0f60*/  @P0 LDC.64 R40, c[0x0][0x388] ;  /* 0x0000e200ff280b82 */ /* 0x000ee20000000a00 */
[----:B0-----:R-:W-:-:S04]  /*0f70*/  @P0 IMAD R32, R32, R33, R46 ;  /* 0x0000002120200224 */ /* 0x001fc800078e022e */
[C---:B------:R-:W-:Y:S02]  /*0f80*/  @P0 IMAD.IADD R45, R32.reuse, 0x1, R33 ;  /* 0x00000001202d0824 */ /* 0x040fe400078e0221 */
[-CC-:B------:R-:W-:Y:S01]  /*0f90*/  @P0 IMAD R43, R32, R33.reuse, R42.reuse ;  /* 0x00000021202b0224 */ /* 0x180fe200078e022a */
[----:B------:R-:W0:Y:S01]  /*0fa0*/  @P1 LDC.64 R28, c[0x0][0x388] ;  /* 0x0000e200ff1c1b82 */ /* 0x000e220000000a00 */
[----:B------:R-:W-:Y:S02]  /*0fb0*/  @P0 IMAD R45, R45, R33, R42 ;  /* 0x000000212d2d0224 */ /* 0x000fe400078e022a */
[----:B-1----:R-:W-:-:S04]  /*0fc0*/  @P0 IMAD.WIDE R32, R43, 0x4, R30 ;  /* 0x000000042b200825 */ /* 0x002fc800078e021e */
[----:B------:R-:W-:Y:S01]  /*0fd0*/  @P0 IMAD.WIDE R30, R45, 0x4, R30 ;  /* 0x000000042d1e0825 */ /* 0x000fe200078e021e */
[----:B------:R-:W1:Y:S01]  /*0fe0*/  @P1 LDC.64 R26, c[0x0][0x390] ;  /* 0x0000e400ff1a1b82 */ /* 0x000e620000000a00 */
[----:B------:R-:W4:Y:S02]  /*0ff0*/  @P0 LDG.E R32, desc[UR6][R32.64] ;  /* 0x0000000620200981 */ /* 0x000f24000c1e1900 */
[----:B--2---:R-:W-:Y:S02]  /*1000*/  @P1 IMAD R44, R44, R35, R46 ;  /* 0x000000232c2c1224 */ /* 0x004fe400078e022e */
[----:B------:R-:W2:Y:S01]  /*1010*/  @P0 LDG.E R30, desc[UR6][R30.64] ;  /* 0x000000061e1e0981 */ /* 0x000ea2000c1e1900 */
[----:B---3--:R-:W-:-:S04]  /*1020*/  @P0 IMAD.WIDE R40, R39, 0x4, R40 ;  /* 0x0000000427280825 */ /* 0x008fc800078e0228 */
[----:B------:R-:W-:Y:S01]  /*1030*/  @P1 IMAD R35, R44, R35, R42 ;  /* 0x000000232c231224 */ /* 0x000fe200078e022a */
[----:B------:R-:W4:Y:S01]  /*1040*/  @P0 LDG.E R7, desc[UR6][R40.64] ;  /* 0x0000000628070981 */ /* 0x000f22000c1e1900 */
[----:B0-----:R-:W-:-:S03]  /*1050*/  @P1 IMAD.WIDE R28, R37, 0x4, R28 ;  /* 0x00000004251c1825 */ /* 0x001fc600078e021c */
[----:B------:R-:W2:Y:S04]  /*1060*/  @P0 LDG.E R42, desc[UR6][R40.64+0x4] ;  /* 0x00000406282a0981 */ /* 0x000ea8000c1e1900 */
[----:B------:R-:W3:Y:S01]  /*1070*/  @P1 LDG.E R29, desc[UR6][R28.64] ;  /* 0x000000061c1d1981 */ /* 0x000ee2000c1e1900 */
[----:B-1----:R-:W-:-:S06]  /*1080*/  @P1 IMAD.WIDE R26, R35, 0x4, R26 ;  /* 0x00000004231a1825 */ /* 0x002fcc00078e021a */
[----:B------:R-:W3:Y:S01]  /*1090*/  @P1 LDG.E R26, desc[UR6][R26.64] ;  /* 0x000000061a1a1981 */ /* 0x000ee2000c1e1900 */
[----:B----4-:R-:W-:-:S04]  /*10a0*/  @P0 FFMA R7, R7, R32, R34 ;  /* 0x0000002007070223 */ /* 0x010fc80000000022 */
[----:B--2---:R-:W-:-:S04]  /*10b0*/  @P0 FFMA R34, R42, R30, R7 ;  /* 0x0000001e2a220223 */ /* 0x004fc80000000007 */
[----:B---3--:R-:W-:-:S07]  /*10c0*/  @P1 FFMA R34, R29, R26, R34 ;  /* 0x0000001a1d221223 */ /* 0x008fce0000000022 */
.L_x_108:
[----:B------:R-:W-:-:S04]  /*10d0*/  IADD3 R23, PT, PT, R23, 0x1, RZ ;  /* 0x0000000117177810 */ /* 0x000fc80007ffe0ff */
[----:B------:R-:W-:-:S13]  /*10e0*/  ISETP.NE.AND P0, PT, R23, R6, PT ;  /* 0x000000061700720c */ /* 0x000fda0003f05270 */
[----:B------:R-:W-:Y:S05]  /*10f0*/  @P0 BRA `(.L_x_110) ;  /* 0xfffffff4008c0947 */ /* 0x000fea000383ffff */
.L_x_105:
[----:B------:R-:W-:Y:S05]  /*1100*/  BSYNC.RECONVERGENT B1 ;  /* 0x0000000000017941 */ /* 0x000fea0003800200 */
.L_x_104:
[----:B------:R-:W-:-:S04]  /*1110*/  IADD3 R21, PT, PT, R21, 0x1, RZ ;  /* 0x0000000115157810 */ /* 0x000fc80007ffe0ff */
[----:B------:R-:W-:-:S13]  /*1120*/  ISETP.NE.AND P0, PT, R21, R5, PT ;  /* 0x000000051500720c */ /* 0x000fda0003f05270 */
[----:B------:R-:W-:Y:S05]  /*1130*/  @P0 BRA `(.L_x_111) ;  /* 0xfffffff400580947 */ /* 0x000fea000383ffff */
.L_x_103:
[----:B------:R-:W-:Y:S05]  /*1140*/  BSYNC.RECONVERGENT B0 ;  /* 0x0000000000007941 */ /* 0x000fea0003800200 */
.L_x_102:
[----:B------:R-:W0:Y:S01]  /*1150*/  LDC.64 R4, c[0x0][0x380] ;  /* 0x0000e000ff047b82 */ /* 0x000e220000000a00 */
[----:B------:R-:W1:Y:S07]  /*1160*/  LDCU UR4, c[0x0][0x3a4] ;  /* 0x00007480ff0477ac */ /* 0x000e6e0008000800 */
[----:B------:R-:W2:Y:S01]  /*1170*/  LDC.64 R6, c[0x0][0x398] ;  /* 0x0000e600ff067b82 */ /* 0x000ea20000000a00 */
[----:B0-----:R-:W-:-:S06]  /*1180*/  IMAD.WIDE.U32 R4, R0, 0x4, R4 ;  /* 0x0000000400047825 */ /* 0x001fcc00078e0004 */
[----:B------:R-:W3:Y:S01]  /*1190*/  LDG.E R5, desc[UR6][R4.64] ;  /* 0x0000000604057981 */ /* 0x000ee2000c1e1900 */
[----:B-1----:R-:W-:-:S04]  /*11a0*/  IMAD R3, R8, UR4, R3 ;  /* 0x0000000408037c24 */ /* 0x002fc8000f8e0203 */
[----:B--2---:R-:W-:-:S04]  /*11b0*/  IMAD.WIDE R2, R3, 0x4, R6 ;  /* 0x0000000403027825 */ /* 0x004fc800078e0206 */
[----:B---3--:R-:W-:Y:S01]  /*11c0*/  FADD R0, R5, R34 ;  /* 0x0000002205007221 */ /* 0x008fe20000000000 */
[----:B------:R-:W-:-:S04]  /*11d0*/  FSETP.GEU.AND P0, PT, R34, -R5, PT ;  /* 0x800000052200720b */ /* 0x000fc80003f0e000 */
[----:B------:R-:W-:-:S05]  /*11e0*/  FSEL R7, R0, RZ, P0 ;  /* 0x000000ff00077208 */ /* 0x000fca0000000000 */
[----:B------:R-:W-:Y:S01]  /*11f0*/  STG.E desc[UR6][R2.64], R7 ;  /* 0x0000000702007986 */ /* 0x000fe2000c101906 */
[----:B------:R-:W-:Y:S05]  /*1200*/  EXIT ;  /* 0x000000000000794d */ /* 0x000fea0003800000 */
.L_x_112:
        /* <DEDUP_REMOVED lines=15> */
.L_x_120:


//--------------------- .nv.shared.reserved.0     --------------------------
	.section	.nv.shared.reserved.0,"aw",@nobits
	.weak		__nv_reservedSMEM_offset_0_alias
	.size		__nv_reservedSMEM_offset_0_alias, 0, 64
	.other		__nv_reservedSMEM_offset_0_alias,@"STO_CUDA_RESERVED_SHARED STV_DEFAULT"
__nv_reservedSMEM_offset_0_alias:
	.zero		0
	.zero		64


//--------------------- .nv.constant0._Z6fc_jjbPfS_S_S_ib --------------------------
	.section	.nv.constant0._Z6fc_jjbPfS_S_S_ib,"a",@progbits
	.sectionflags	@""
	.align	4
.nv.constant0._Z6fc_jjbPfS_S_S_ib:
	.zero		933


//--------------------- .nv.constant0._Z7max_jjbPfS_iiiii --------------------------
	.section	.nv.constant0._Z7max_jjbPfS_iiiii,"a",@progbits
	.sectionflags	@""
	.align	4
.nv.constant0._Z7max_jjbPfS_iiiii:
	.zero		932


//--------------------- .nv.constant0._Z8norm_jjbPfS_ffii --------------------------
	.section	.nv.constant0._Z8norm_jjbPfS_ffii,"a",@progbits
	.sectionflags	@""
	.align	4
.nv.constant0._Z8norm_jjbPfS_ffii:
	.zero		928


//--------------------- .nv.constant0._Z14conv_split_jjbPfS_S_S_iiiiiiii --------------------------
	.section	.nv.constant0._Z14conv_split_jjbPfS_S_S_iiiiiiii,"a",@progbits
	.sectionflags	@""
	.align	4
.nv.constant0._Z14conv_split_jjbPfS_S_S_iiiiiiii:
	.zero		960


//--------------------- .nv.constant0._Z8conv_jjbPfS_S_S_iiiiii --------------------------
	.section	.nv.constant0._Z8conv_jjbPfS_S_S_iiiiii,"a",@progbits
	.sectionflags	@""
	.align	4
.nv.constant0._Z8conv_jjbPfS_S_S_iiiiii:
	.zero		952


//--------------------- .nv.constant0._Z9first_jjbPfS_S_S_iiiiii --------------------------
	.section	.nv.constant0._Z9first_jjbPfS_S_S_iiiiii,"a",@progbits
	.sectionflags	@""
	.align	4
.nv.constant0._Z9first_jjbPfS_S_S_iiiiii:
	.zero		952


//--------------------- SYMBOLS --------------------------

	.type		.nv.reservedSmem.offset0,@object
	.size		.nv.reservedSmem.offset0,0x4
